	.target	sm_90a

	.elftype	@"ET_EXEC"


//--------------------- .note.nv.tkinfo           --------------------------
	.section	.note.nv.tkinfo,"",@"SHT_NOTE"
	.sectionflags	@"SHF_NOTE_NV_TKINFO"
	.tkinfo
        /*0018*/ 	.word	0x00000002
        /*0030*/ 	.string	""
        /*0030*/ 	.string	"ptxas"
        /*0030*/ 	.string	"Cuda compilation tools, release 13.0, V13.0.88"
        /*0030*/ 	.string	"Build cuda_13.0.r13.0/compiler.36424714_0"
        /*0030*/ 	.string	"-arch sm_90a -m 64 "



//--------------------- .note.nv.cuinfo           --------------------------
	.section	.note.nv.cuinfo,"",@"SHT_NOTE"
	.sectionflags	@"SHF_NOTE_NV_CUINFO"
        /*0018*/ 	.short	0x0002
        /*001a*/ 	.short	0x005a
        /*001c*/ 	.short	0x0082
	.zero		2


//--------------------- .nv.info                  --------------------------
	.section	.nv.info,"",@"SHT_CUDA_INFO"
	.align	4


	//----- nvinfo : EIATTR_REGCOUNT
	.align		4
        /*0000*/ 	.byte	0x04, 0x2f
        /*0002*/ 	.short	(.L_15 - .L_14)
	.align		4
.L_14:
        /*0004*/ 	.word	index@(_ZN7cutlass13device_kernelINS_4gemm6kernel13GemmUniversalIN4cute5tupleIJiiiiEEENS1_10collective13CollectiveMmaINS1_34MainloopSm90TmaGmmaWarpSpecializedILi2ENS5_IJNS4_1CILi2EEENSA_ILi1EEESC_EEENS1_35KernelTmaWarpSpecializedCooperativeEEENS5_IJNSA_ILi256EEENSA_ILi112EEENSA_ILi128EEEEEENS_6half_tENS5_IJlSC_lEEESK_SL_NS4_8TiledMMAINS4_8MMA_AtomIJNS4_4SM904GMMA25MMA_64x16x16_F32F16F16_SSILNSP_5MajorE0ELSR_0ELNSP_7ScaleInE1ELSS_1EEEEEENS4_6LayoutISD_NS5_IJSC_NSA_ILi0EEESW_EEEEENS5_IJNS4_10UnderscoreESZ_SZ_EEEEENS4_13SM90_TMA_LOADENS4_14ComposedLayoutINS4_7SwizzleILi3ELi4ELi3EEENS4_18smem_ptr_flag_bitsILi16EEENSV_INS5_IJNSA_ILi8EEENSA_ILi64EEEEEENS5_IJS19_SC_EEEEEEEvNS4_8identityENS4_23SM90_TMA_LOAD_MULTICASTES1D_vS1E_EENS_8epilogue10collective6detail29Sm90TmaWarpSpecializedAdapterINS1I_15DefaultEpilogueISK_SL_SL_NS1H_6thread17LinearCombinationISK_Li1EffLNS1M_9ScaleType4KindE0ELNS_15FloatRoundStyleE2ESK_EENS1_15EpilogueDefaultEEEEEvvEEEEvNT_6ParamsE)
        /*0008*/ 	.word	0x000000a8


	//----- nvinfo : EIATTR_FRAME_SIZE
	.align		4
.L_15:
        /*000c*/ 	.byte	0x04, 0x11
        /*000e*/ 	.short	(.L_17 - .L_16)
	.align		4
.L_16:
        /*0010*/ 	.word	index@(_ZN7cutlass13device_kernelINS_4gemm6kernel13GemmUniversalIN4cute5tupleIJiiiiEEENS1_10collective13CollectiveMmaINS1_34MainloopSm90TmaGmmaWarpSpecializedILi2ENS5_IJNS4_1CILi2EEENSA_ILi1EEESC_EEENS1_35KernelTmaWarpSpecializedCooperativeEEENS5_IJNSA_ILi256EEENSA_ILi112EEENSA_ILi128EEEEEENS_6half_tENS5_IJlSC_lEEESK_SL_NS4_8TiledMMAINS4_8MMA_AtomIJNS4_4SM904GMMA25MMA_64x16x16_F32F16F16_SSILNSP_5MajorE0ELSR_0ELNSP_7ScaleInE1ELSS_1EEEEEENS4_6LayoutISD_NS5_IJSC_NSA_ILi0EEESW_EEEEENS5_IJNS4_10UnderscoreESZ_SZ_EEEEENS4_13SM90_TMA_LOADENS4_14ComposedLayoutINS4_7SwizzleILi3ELi4ELi3EEENS4_18smem_ptr_flag_bitsILi16EEENSV_INS5_IJNSA_ILi8EEENSA_ILi64EEEEEENS5_IJS19_SC_EEEEEEEvNS4_8identityENS4_23SM90_TMA_LOAD_MULTICASTES1D_vS1E_EENS_8epilogue10collective6detail29Sm90TmaWarpSpecializedAdapterINS1I_15DefaultEpilogueISK_SL_SL_NS1H_6thread17LinearCombinationISK_Li1EffLNS1M_9ScaleType4KindE0ELNS_15FloatRoundStyleE2ESK_EENS1_15EpilogueDefaultEEEEEvvEEEEvNT_6ParamsE)
        /*0014*/ 	.word	0x00000000


	//----- nvinfo : EIATTR_MIN_STACK_SIZE
	.align		4
.L_17:
        /*0018*/ 	.byte	0x04, 0x12
        /*001a*/ 	.short	(.L_19 - .L_18)
	.align		4
.L_18:
        /*001c*/ 	.word	index@(_ZN7cutlass13device_kernelINS_4gemm6kernel13GemmUniversalIN4cute5tupleIJiiiiEEENS1_10collective13CollectiveMmaINS1_34MainloopSm90TmaGmmaWarpSpecializedILi2ENS5_IJNS4_1CILi2EEENSA_ILi1EEESC_EEENS1_35KernelTmaWarpSpecializedCooperativeEEENS5_IJNSA_ILi256EEENSA_ILi112EEENSA_ILi128EEEEEENS_6half_tENS5_IJlSC_lEEESK_SL_NS4_8TiledMMAINS4_8MMA_AtomIJNS4_4SM904GMMA25MMA_64x16x16_F32F16F16_SSILNSP_5MajorE0ELSR_0ELNSP_7ScaleInE1ELSS_1EEEEEENS4_6LayoutISD_NS5_IJSC_NSA_ILi0EEESW_EEEEENS5_IJNS4_10UnderscoreESZ_SZ_EEEEENS4_13SM90_TMA_LOADENS4_14ComposedLayoutINS4_7SwizzleILi3ELi4ELi3EEENS4_18smem_ptr_flag_bitsILi16EEENSV_INS5_IJNSA_ILi8EEENSA_ILi64EEEEEENS5_IJS19_SC_EEEEEEEvNS4_8identityENS4_23SM90_TMA_LOAD_MULTICASTES1D_vS1E_EENS_8epilogue10collective6detail29Sm90TmaWarpSpecializedAdapterINS1I_15DefaultEpilogueISK_SL_SL_NS1H_6thread17LinearCombinationISK_Li1EffLNS1M_9ScaleType4KindE0ELNS_15FloatRoundStyleE2ESK_EENS1_15EpilogueDefaultEEEEEvvEEEEvNT_6ParamsE)
        /*0020*/ 	.word	0x00000000
.L_19:


//--------------------- .nv.compat                --------------------------
	.section	.nv.compat,"",@"SHT_CUDA_COMPAT_INFO"
	.align	4
        /*0000*/ 	.byte	0x02, 0x09, 0x01, 0x00, 0x02, 0x02, 0x04, 0x00, 0x02, 0x05, 0x05, 0x00, 0x03, 0x07, 0x01, 0x01
        /*0010*/ 	.byte	0x02, 0x03, 0x01, 0x00, 0x02, 0x06, 0x01, 0x00, 0x04, 0x0b, 0x08, 0x00, 0x00, 0x00, 0x00, 0x00
        /*0020*/ 	.byte	0x00, 0x00, 0x00, 0x00


//--------------------- .nv.info._ZN7cutlass13device_kernelINS_4gemm6kernel13GemmUniversalIN4cute5tupleIJiiiiEEENS1_10collective13CollectiveMmaINS1_34MainloopSm90TmaGmmaWarpSpecializedILi2ENS5_IJNS4_1CILi2EEENSA_ILi1EEESC_EEENS1_35KernelTmaWarpSpecializedCooperativeEEENS5_IJNSA_ILi256EEENSA_ILi112EEENSA_ILi128EEEEEENS_6half_tENS5_IJlSC_lEEESK_SL_NS4_8TiledMMAINS4_8MMA_AtomIJNS4_4SM904GMMA25MMA_64x16x16_F32F16F16_SSILNSP_5MajorE0ELSR_0ELNSP_7ScaleInE1ELSS_1EEEEEENS4_6LayoutISD_NS5_IJSC_NSA_ILi0EEESW_EEEEENS5_IJNS4_10UnderscoreESZ_SZ_EEEEENS4_13SM90_TMA_LOADENS4_14ComposedLayoutINS4_7SwizzleILi3ELi4ELi3EEENS4_18smem_ptr_flag_bitsILi16EEENSV_INS5_IJNSA_ILi8EEENSA_ILi64EEEEEENS5_IJS19_SC_EEEEEEEvNS4_8identityENS4_23SM90_TMA_LOAD_MULTICASTES1D_vS1E_EENS_8epilogue10collective6detail29Sm90TmaWarpSpecializedAdapterINS1I_15DefaultEpilogueISK_SL_SL_NS1H_6thread17LinearCombinationISK_Li1EffLNS1M_9ScaleType4KindE0ELNS_15FloatRoundStyleE2ESK_EENS1_15EpilogueDefaultEEEEEvvEEEEvNT_6ParamsE --------------------------
	.section	.nv.info._ZN7cutlass13device_kernelINS_4gemm6kernel13GemmUniversalIN4cute5tupleIJiiiiEEENS1_10collective13CollectiveMmaINS1_34MainloopSm90TmaGmmaWarpSpecializedILi2ENS5_IJNS4_1CILi2EEENSA_ILi1EEESC_EEENS1_35KernelTmaWarpSpecializedCooperativeEEENS5_IJNSA_ILi256EEENSA_ILi112EEENSA_ILi128EEEEEENS_6half_tENS5_IJlSC_lEEESK_SL_NS4_8TiledMMAINS4_8MMA_AtomIJNS4_4SM904GMMA25MMA_64x16x16_F32F16F16_SSILNSP_5MajorE0ELSR_0ELNSP_7ScaleInE1ELSS_1EEEEEENS4_6LayoutISD_NS5_IJSC_NSA_ILi0EEESW_EEEEENS5_IJNS4_10UnderscoreESZ_SZ_EEEEENS4_13SM90_TMA_LOADENS4_14ComposedLayoutINS4_7SwizzleILi3ELi4ELi3EEENS4_18smem_ptr_flag_bitsILi16EEENSV_INS5_IJNSA_ILi8EEENSA_ILi64EEEEEENS5_IJS19_SC_EEEEEEEvNS4_8identityENS4_23SM90_TMA_LOAD_MULTICASTES1D_vS1E_EENS_8epilogue10collective6detail29Sm90TmaWarpSpecializedAdapterINS1I_15DefaultEpilogueISK_SL_SL_NS1H_6thread17LinearCombinationISK_Li1EffLNS1M_9ScaleType4KindE0ELNS_15FloatRoundStyleE2ESK_EENS1_15EpilogueDefaultEEEEEvvEEEEvNT_6ParamsE,"",@"SHT_CUDA_INFO"
	.sectionflags	@""
	.align	4


	//----- nvinfo : EIATTR_CUDA_API_VERSION
	.align		4
        /*0000*/ 	.byte	0x04, 0x37
        /*0002*/ 	.short	(.L_21 - .L_20)
.L_20:
        /*0004*/ 	.word	0x00000082


	//----- nvinfo : EIATTR_KPARAM_INFO
	.align		4
.L_21:
        /*0008*/ 	.byte	0x04, 0x17
        /*000a*/ 	.short	(.L_23 - .L_22)
.L_22:
        /*000c*/ 	.word	0x00000000
        /*0010*/ 	.short	0x0000
        /*0012*/ 	.short	0x0070
        /*0014*/ 	.byte	0x00, 0xf0, 0x01, 0x10


	//----- nvinfo : EIATTR_SPARSE_MMA_MASK
	.align		4
.L_23:
        /*0018*/ 	.byte	0x03, 0x50
        /*001a*/ 	.short	0x0000


	//----- nvinfo : EIATTR_MAXREG_COUNT
	.align		4
        /*001c*/ 	.byte	0x03, 0x1b
        /*001e*/ 	.short	0x00a8


	//----- nvinfo : EIATTR_NUM_BARRIERS
	.align		4
        /*0020*/ 	.byte	0x02, 0x4c
        /*0022*/ 	.byte	0x01
	.zero		1


	//----- nvinfo : EIATTR_EXTERNS
	.align		4
        /*0024*/ 	.byte	0x04, 0x0f
        /*0026*/ 	.short	(.L_25 - .L_24)


	//   ....[0]....
	.align		4
.L_24:
        /*0028*/ 	.word	index@(__assertfail)


	//----- nvinfo : EIATTR_MERCURY_ISA_VERSION
	.align		4
.L_25:
        /*002c*/ 	.byte	0x03, 0x5f
        /*002e*/ 	.short	0x0101


	//----- nvinfo : EIATTR_INT_WARP_WIDE_INSTR_OFFSETS
	.align		4
        /*0030*/ 	.byte	0x04, 0x31
        /*0032*/ 	.short	(.L_27 - .L_26)


	//   ....[0]....
.L_26:
        /*0034*/ 	.word	0x00000440


	//   ....[1]....
        /*0038*/ 	.word	0x00000470


	//   ....[2]....
        /*003c*/ 	.word	0x00000630


	//----- nvinfo : EIATTR_COOP_GROUP_MASK_REGIDS
	.align		4
.L_27:
        /*0040*/ 	.byte	0x04, 0x29
        /*0042*/ 	.short	(.L_29 - .L_28)


	//   ....[0]....
.L_28:
        /*0044*/ 	.word	0xffffffff


	//   ....[1]....
        /*0048*/ 	.word	0xffffffff


	//   ....[2]....
        /*004c*/ 	.word	0xffffffff


	//   ....[3]....
        /*0050*/ 	.word	0xffffffff


	//   ....[4]....
        /*0054*/ 	.word	0xffffffff


	//   ....[5]....
        /*0058*/ 	.word	0xffffffff


	//----- nvinfo : EIATTR_COOP_GROUP_INSTR_OFFSETS
	.align		4
.L_29:
        /*005c*/ 	.byte	0x04, 0x28
        /*005e*/ 	.short	(.L_31 - .L_30)


	//   ....[0]....
.L_30:
        /*0060*/ 	.word	0x00000060


	//   ....[1]....
        /*0064*/ 	.word	0x00000070


	//   ....[2]....
        /*0068*/ 	.word	0x00000130


	//   ....[3]....
        /*006c*/ 	.word	0x00000290


	//   ....[4]....
        /*0070*/ 	.word	0x000007b0


	//   ....[5]....
        /*0074*/ 	.word	0x000011f0


	//----- nvinfo : EIATTR_REG_RECONFIG
	.align		4
.L_31:
        /*0078*/ 	.byte	0x01, 0x54
	.zero		2


	//----- nvinfo : EIATTR_SYSCALL_OFFSETS
	.align		4
        /*007c*/ 	.byte	0x04, 0x46
        /*007e*/ 	.short	(.L_33 - .L_32)


	//   ....[0]....
.L_32:
        /*0080*/ 	.word	0x000013b0


	//----- nvinfo : EIATTR_MBARRIER_INSTR_OFFSETS
	.align		4
.L_33:
        /*0084*/ 	.byte	0x04, 0x39
        /*0086*/ 	.short	(.L_35 - .L_34)


	//   ....[0]....
.L_34:
        /*0088*/ 	.word	0x00000230
        /*008c*/ 	.word	0x000000ff
        /*0090*/ 	.word	0x00000000
        /*0094*/ 	.short	0x0100
        /*0096*/ 	.byte	0x08
	.zero		1


	//   ....[1]....
        /*0098*/ 	.word	0x00000240
        /*009c*/ 	.word	0x000000ff
        /*00a0*/ 	.word	0x00000010
        /*00a4*/ 	.short	0x0100
        /*00a6*/ 	.byte	0x08
	.zero		1


	//   ....[2]....
        /*00a8*/ 	.word	0x00000250
        /*00ac*/ 	.word	0x000000ff
        /*00b0*/ 	.word	0x00000008
        /*00b4*/ 	.short	0x0100
        /*00b6*/ 	.byte	0x08
	.zero		1


	//   ....[3]....
        /*00b8*/ 	.word	0x00000260
        /*00bc*/ 	.word	0x000000ff
        /*00c0*/ 	.word	0x00000018
        /*00c4*/ 	.short	0x0100
        /*00c6*/ 	.byte	0x08
	.zero		1


	//   ....[4]....
        /*00c8*/ 	.word	0x000006b0
        /*00cc*/ 	.word	0x000000ff
        /*00d0*/ 	.word	0x00000030
        /*00d4*/ 	.short	0x0100
        /*00d6*/ 	.byte	0x06
	.zero		1


	//   ....[5]....
        /*00d8*/ 	.word	0x00000740
        /*00dc*/ 	.word	0x000000ff
        /*00e0*/ 	.word	0x00000038
        /*00e4*/ 	.short	0x0100
        /*00e6*/ 	.byte	0x06
	.zero		1


	//   ....[6]....
        /*00e8*/ 	.word	0x00001430
        /*00ec*/ 	.word	0x00000003
        /*00f0*/ 	.word	0x00000000
        /*00f4*/ 	.short	0x010a
        /*00f6*/ 	.byte	0x3f
	.zero		1


	//   ....[7]....
        /*00f8*/ 	.word	0x00001470
        /*00fc*/ 	.word	0x00000003
        /*0100*/ 	.word	0x00000000
        /*0104*/ 	.short	0x010a
        /*0106*/ 	.byte	0x3f
	.zero		1


	//   ....[8]....
        /*0108*/ 	.word	0x00004160
        /*010c*/ 	.word	0x000000ff
        /*0110*/ 	.word	0x00000000
        /*0114*/ 	.short	0x010a
        /*0116*/ 	.byte	0x07
	.zero		1


	//   ....[9]....
        /*0118*/ 	.word	0x000041a0
        /*011c*/ 	.word	0x000000ff
        /*0120*/ 	.word	0x00000000
        /*0124*/ 	.short	0x010a
        /*0126*/ 	.byte	0x07
	.zero		1


	//   ....[10]....
        /*0128*/ 	.word	0x00006df0
        /*012c*/ 	.word	0x00000005
        /*0130*/ 	.word	0x00000000
        /*0134*/ 	.short	0x0101
        /*0136*/ 	.byte	0x3f
	.zero		1


	//   ....[11]....
        /*0138*/ 	.word	0x00006fa0
        /*013c*/ 	.word	0x00000003
        /*0140*/ 	.word	0x00000000
        /*0144*/ 	.short	0x0101
        /*0146*/ 	.byte	0x3f
	.zero		1


	//   ....[12]....
        /*0148*/ 	.word	0x0000ef00
        /*014c*/ 	.word	0x00000014
        /*0150*/ 	.word	0x00000010
        /*0154*/ 	.short	0x010a
        /*0156*/ 	.byte	0x3f
	.zero		1


	//   ....[13]....
        /*0158*/ 	.word	0x0000f390
        /*015c*/ 	.word	0x00000005
        /*0160*/ 	.word	0x00000038
        /*0164*/ 	.short	0x0101
        /*0166*/ 	.byte	0x3f
	.zero		1


	//   ....[14]....
        /*0168*/ 	.word	0x0000faa0
        /*016c*/ 	.word	0x00000007
        /*0170*/ 	.word	0x00000000
        /*0174*/ 	.short	0x010a
        /*0176*/ 	.byte	0x3f
	.zero		1


	//   ....[15]....
        /*0178*/ 	.word	0x0000fb20
        /*017c*/ 	.word	0x00000003
        /*0180*/ 	.word	0x00000000
        /*0184*/ 	.short	0x010a
        /*0186*/ 	.byte	0x3f
	.zero		1


	//   ....[16]....
        /*0188*/ 	.word	0x0000fb80
        /*018c*/ 	.word	0x00000003
        /*0190*/ 	.word	0x00000000
        /*0194*/ 	.short	0x010a
        /*0196*/ 	.byte	0x3f
	.zero		1


	//   ....[17]....
        /*0198*/ 	.word	0x0000fbe0
        /*019c*/ 	.word	0x00000006
        /*01a0*/ 	.word	0x00000000
        /*01a4*/ 	.short	0x010a
        /*01a6*/ 	.byte	0x3f
	.zero		1


	//   ....[18]....
        /*01a8*/ 	.word	0x0000fcb0
        /*01ac*/ 	.word	0x00000014
        /*01b0*/ 	.word	0x00000010
        /*01b4*/ 	.short	0x010a
        /*01b6*/ 	.byte	0x3f
	.zero		1


	//   ....[19]....
        /*01b8*/ 	.word	0x0000fd80
        /*01bc*/ 	.word	0x00000007
        /*01c0*/ 	.word	0x00000000
        /*01c4*/ 	.short	0x010a
        /*01c6*/ 	.byte	0x3f
	.zero		1


	//----- nvinfo : EIATTR_NUM_MBARRIERS
	.align		4
.L_35:
        /*01c8*/ 	.byte	0x03, 0x38
        /*01ca*/ 	.short	0x0006


	//----- nvinfo : EIATTR_EXIT_INSTR_OFFSETS
	.align		4
        /*01cc*/ 	.byte	0x04, 0x1c
        /*01ce*/ 	.short	(.L_37 - .L_36)


	//   ....[0]....
.L_36:
        /*01d0*/ 	.word	0x00000910


	//   ....[1]....
        /*01d4*/ 	.word	0x00001120


	//   ....[2]....
        /*01d8*/ 	.word	0x0000e630


	//   ....[3]....
        /*01dc*/ 	.word	0x0000eb90


	//   ....[4]....
        /*01e0*/ 	.word	0x0000fb70


	//----- nvinfo : EIATTR_MAX_THREADS
	.align		4
.L_37:
        /*01e4*/ 	.byte	0x04, 0x05
        /*01e6*/ 	.short	(.L_39 - .L_38)
.L_38:
        /*01e8*/ 	.word	0x00000180
        /*01ec*/ 	.word	0x00000001
        /*01f0*/ 	.word	0x00000001


	//----- nvinfo : EIATTR_CRS_STACK_SIZE
	.align		4
.L_39:
        /*01f4*/ 	.byte	0x04, 0x1e
        /*01f6*/ 	.short	(.L_41 - .L_40)
.L_40:
        /*01f8*/ 	.word	0x00000000


	//----- nvinfo : EIATTR_CBANK_PARAM_SIZE
	.align		4
.L_41:
        /*01fc*/ 	.byte	0x03, 0x19
        /*01fe*/ 	.short	0x0470


	//----- nvinfo : EIATTR_PARAM_CBANK
	.align		4
        /*0200*/ 	.byte	0x04, 0x0a
        /*0202*/ 	.short	(.L_43 - .L_42)
	.align		4
.L_42:
        /*0204*/ 	.word	index@(.nv.constant0._ZN7cutlass13device_kernelINS_4gemm6kernel13GemmUniversalIN4cute5tupleIJiiiiEEENS1_10collective13CollectiveMmaINS1_34MainloopSm90TmaGmmaWarpSpecializedILi2ENS5_IJNS4_1CILi2EEENSA_ILi1EEESC_EEENS1_35KernelTmaWarpSpecializedCooperativeEEENS5_IJNSA_ILi256EEENSA_ILi112EEENSA_ILi128EEEEEENS_6half_tENS5_IJlSC_lEEESK_SL_NS4_8TiledMMAINS4_8MMA_AtomIJNS4_4SM904GMMA25MMA_64x16x16_F32F16F16_SSILNSP_5MajorE0ELSR_0ELNSP_7ScaleInE1ELSS_1EEEEEENS4_6LayoutISD_NS5_IJSC_NSA_ILi0EEESW_EEEEENS5_IJNS4_10UnderscoreESZ_SZ_EEEEENS4_13SM90_TMA_LOADENS4_14ComposedLayoutINS4_7SwizzleILi3ELi4ELi3EEENS4_18smem_ptr_flag_bitsILi16EEENSV_INS5_IJNSA_ILi8EEENSA_ILi64EEEEEENS5_IJS19_SC_EEEEEEEvNS4_8identityENS4_23SM90_TMA_LOAD_MULTICASTES1D_vS1E_EENS_8epilogue10collective6detail29Sm90TmaWarpSpecializedAdapterINS1I_15DefaultEpilogueISK_SL_SL_NS1H_6thread17LinearCombinationISK_Li1EffLNS1M_9ScaleType4KindE0ELNS_15FloatRoundStyleE2ESK_EENS1_15EpilogueDefaultEEEEEvvEEEEvNT_6ParamsE)
        /*0208*/ 	.short	0x0210
        /*020a*/ 	.short	0x0470


	//----- nvinfo : EIATTR_SW_WAR
	.align		4
.L_43:
        /*020c*/ 	.byte	0x04, 0x36
        /*020e*/ 	.short	(.L_45 - .L_44)
.L_44:
        /*0210*/ 	.word	0x00000008
.L_45:


//--------------------- .nv.callgraph             --------------------------
	.section	.nv.callgraph,"",@"SHT_CUDA_CALLGRAPH"
	.align	4
	.sectionentsize	8
	.align		4
        /*0000*/ 	.word	0x00000000
	.align		4
        /*0004*/ 	.word	0xffffffff
	.align		4
        /*0008*/ 	.word	index@(_ZN7cutlass13device_kernelINS_4gemm6kernel13GemmUniversalIN4cute5tupleIJiiiiEEENS1_10collective13CollectiveMmaINS1_34MainloopSm90TmaGmmaWarpSpecializedILi2ENS5_IJNS4_1CILi2EEENSA_ILi1EEESC_EEENS1_35KernelTmaWarpSpecializedCooperativeEEENS5_IJNSA_ILi256EEENSA_ILi112EEENSA_ILi128EEEEEENS_6half_tENS5_IJlSC_lEEESK_SL_NS4_8TiledMMAINS4_8MMA_AtomIJNS4_4SM904GMMA25MMA_64x16x16_F32F16F16_SSILNSP_5MajorE0ELSR_0ELNSP_7ScaleInE1ELSS_1EEEEEENS4_6LayoutISD_NS5_IJSC_NSA_ILi0EEESW_EEEEENS5_IJNS4_10UnderscoreESZ_SZ_EEEEENS4_13SM90_TMA_LOADENS4_14ComposedLayoutINS4_7SwizzleILi3ELi4ELi3EEENS4_18smem_ptr_flag_bitsILi16EEENSV_INS5_IJNSA_ILi8EEENSA_ILi64EEEEEENS5_IJS19_SC_EEEEEEEvNS4_8identityENS4_23SM90_TMA_LOAD_MULTICASTES1D_vS1E_EENS_8epilogue10collective6detail29Sm90TmaWarpSpecializedAdapterINS1I_15DefaultEpilogueISK_SL_SL_NS1H_6thread17LinearCombinationISK_Li1EffLNS1M_9ScaleType4KindE0ELNS_15FloatRoundStyleE2ESK_EENS1_15EpilogueDefaultEEEEEvvEEEEvNT_6ParamsE)
	.align		4
        /*000c*/ 	.word	index@(__assertfail)
	.align		4
        /*0010*/ 	.word	0x00000000
	.align		4
        /*0014*/ 	.word	0xfffffffe
	.align		4
        /*0018*/ 	.word	0x00000000
	.align		4
        /*001c*/ 	.word	0xfffffffd
	.align		4
        /*0020*/ 	.word	0x00000000
	.align		4
        /*0024*/ 	.word	0xfffffffc


//--------------------- .nv.constant4             --------------------------
	.section	.nv.constant4,"a",@progbits
	.align	8
	.align		8
.nv.constant4:
        /*0000*/ 	.dword	__assertfail
	.align		8
        /*0008*/ 	.dword	__unnamed_1
	.align		8
        /*0010*/ 	.dword	_ZN40_INTERNAL_4850e634_4_k_cu_8646fd80_106104cuda3std3__45__cpo5beginE
	.align		8
        /*0018*/ 	.dword	_ZN40_INTERNAL_4850e634_4_k_cu_8646fd80_106104cuda3std3__45__cpo3endE
	.align		8
        /*0020*/ 	.dword	_ZN40_INTERNAL_4850e634_4_k_cu_8646fd80_106104cuda3std3__45__cpo6cbeginE
	.align		8
        /*0028*/ 	.dword	_ZN40_INTERNAL_4850e634_4_k_cu_8646fd80_106104cuda3std3__45__cpo4cendE
	.align		8
        /*0030*/ 	.dword	_ZN40_INTERNAL_4850e634_4_k_cu_8646fd80_106104cuda3std3__442_GLOBAL__N__4850e634_4_k_cu_8646fd80_106106ignoreE
	.align		8
        /*0038*/ 	.dword	_ZN40_INTERNAL_4850e634_4_k_cu_8646fd80_106104cuda3std3__419piecewise_constructE
	.align		8
        /*0040*/ 	.dword	_ZN40_INTERNAL_4850e634_4_k_cu_8646fd80_106104cuda3std3__48in_placeE
	.align		8
        /*0048*/ 	.dword	_ZN40_INTERNAL_4850e634_4_k_cu_8646fd80_106104cuda3std6ranges3__45__cpo4swapE
	.align		8
        /*0050*/ 	.dword	_ZN40_INTERNAL_4850e634_4_k_cu_8646fd80_106104cuda3std6ranges3__45__cpo9iter_moveE
	.align		8
        /*0058*/ 	.dword	_ZN40_INTERNAL_4850e634_4_k_cu_8646fd80_106104cute7productE
	.align		8
        /*0060*/ 	.dword	_ZN40_INTERNAL_4850e634_4_k_cu_8646fd80_106104cute1_E
	.align		8
        /*0068*/ 	.dword	$str$22
	.align		8
        /*0070*/ 	.dword	$str$23


//--------------------- .text._ZN7cutlass13device_kernelINS_4gemm6kernel13GemmUniversalIN4cute5tupleIJiiiiEEENS1_10collective13CollectiveMmaINS1_34MainloopSm90TmaGmmaWarpSpecializedILi2ENS5_IJNS4_1CILi2EEENSA_ILi1EEESC_EEENS1_35KernelTmaWarpSpecializedCooperativeEEENS5_IJNSA_ILi256EEENSA_ILi112EEENSA_ILi128EEEEEENS_6half_tENS5_IJlSC_lEEESK_SL_NS4_8TiledMMAINS4_8MMA_AtomIJNS4_4SM904GMMA25MMA_64x16x16_F32F16F16_SSILNSP_5MajorE0ELSR_0ELNSP_7ScaleInE1ELSS_1EEEEEENS4_6LayoutISD_NS5_IJSC_NSA_ILi0EEESW_EEEEENS5_IJNS4_10UnderscoreESZ_SZ_EEEEENS4_13SM90_TMA_LOADENS4_14ComposedLayoutINS4_7SwizzleILi3ELi4ELi3EEENS4_18smem_ptr_flag_bitsILi16EEENSV_INS5_IJNSA_ILi8EEENSA_ILi64EEEEEENS5_IJS19_SC_EEEEEEEvNS4_8identityENS4_23SM90_TMA_LOAD_MULTICASTES1D_vS1E_EENS_8epilogue10collective6detail29Sm90TmaWarpSpecializedAdapterINS1I_15DefaultEpilogueISK_SL_SL_NS1H_6thread17LinearCombinationISK_Li1EffLNS1M_9ScaleType4KindE0ELNS_15FloatRoundStyleE2ESK_EENS1_15EpilogueDefaultEEEEEvvEEEEvNT_6ParamsE --------------------------
	.section	.text._ZN7cutlass13device_kernelINS_4gemm6kernel13GemmUniversalIN4cute5tupleIJiiiiEEENS1_10collective13CollectiveMmaINS1_34MainloopSm90TmaGmmaWarpSpecializedILi2ENS5_IJNS4_1CILi2EEENSA_ILi1EEESC_EEENS1_35KernelTmaWarpSpecializedCooperativeEEENS5_IJNSA_ILi256EEENSA_ILi112EEENSA_ILi128EEEEEENS_6half_tENS5_IJlSC_lEEESK_SL_NS4_8TiledMMAINS4_8MMA_AtomIJNS4_4SM904GMMA25MMA_64x16x16_F32F16F16_SSILNSP_5MajorE0ELSR_0ELNSP_7ScaleInE1ELSS_1EEEEEENS4_6LayoutISD_NS5_IJSC_NSA_ILi0EEESW_EEEEENS5_IJNS4_10UnderscoreESZ_SZ_EEEEENS4_13SM90_TMA_LOADENS4_14ComposedLayoutINS4_7SwizzleILi3ELi4ELi3EEENS4_18smem_ptr_flag_bitsILi16EEENSV_INS5_IJNSA_ILi8EEENSA_ILi64EEEEEENS5_IJS19_SC_EEEEEEEvNS4_8identityENS4_23SM90_TMA_LOAD_MULTICASTES1D_vS1E_EENS_8epilogue10collective6detail29Sm90TmaWarpSpecializedAdapterINS1I_15DefaultEpilogueISK_SL_SL_NS1H_6thread17LinearCombinationISK_Li1EffLNS1M_9ScaleType4KindE0ELNS_15FloatRoundStyleE2ESK_EENS1_15EpilogueDefaultEEEEEvvEEEEvNT_6ParamsE,"ax",@progbits
	.align	128
.text._ZN7cutlass13device_kernelINS_4gemm6kernel13GemmUniversalIN4cute5tupleIJiiiiEEENS1_10collective13CollectiveMmaINS1_34MainloopSm90TmaGmmaWarpSpecializedILi2ENS5_IJNS4_1CILi2EEENSA_ILi1EEESC_EEENS1_35KernelTmaWarpSpecializedCooperativeEEENS5_IJNSA_ILi256EEENSA_ILi112EEENSA_ILi128EEEEEENS_6half_tENS5_IJlSC_lEEESK_SL_NS4_8TiledMMAINS4_8MMA_AtomIJNS4_4SM904GMMA25MMA_64x16x16_F32F16F16_SSILNSP_5MajorE0ELSR_0ELNSP_7ScaleInE1ELSS_1EEEEEENS4_6LayoutISD_NS5_IJSC_NSA_ILi0EEESW_EEEEENS5_IJNS4_10UnderscoreESZ_SZ_EEEEENS4_13SM90_TMA_LOADENS4_14ComposedLayoutINS4_7SwizzleILi3ELi4ELi3EEENS4_18smem_ptr_flag_bitsILi16EEENSV_INS5_IJNSA_ILi8EEENSA_ILi64EEEEEENS5_IJS19_SC_EEEEEEEvNS4_8identityENS4_23SM90_TMA_LOAD_MULTICASTES1D_vS1E_EENS_8epilogue10collective6detail29Sm90TmaWarpSpecializedAdapterINS1I_15DefaultEpilogueISK_SL_SL_NS1H_6thread17LinearCombinationISK_Li1EffLNS1M_9ScaleType4KindE0ELNS_15FloatRoundStyleE2ESK_EENS1_15EpilogueDefaultEEEEEvvEEEEvNT_6ParamsE:
        .type           _ZN7cutlass13device_kernelINS_4gemm6kernel13GemmUniversalIN4cute5tupleIJiiiiEEENS1_10collective13CollectiveMmaINS1_34MainloopSm90TmaGmmaWarpSpecializedILi2ENS5_IJNS4_1CILi2EEENSA_ILi1EEESC_EEENS1_35KernelTmaWarpSpecializedCooperativeEEENS5_IJNSA_ILi256EEENSA_ILi112EEENSA_ILi128EEEEEENS_6half_tENS5_IJlSC_lEEESK_SL_NS4_8TiledMMAINS4_8MMA_AtomIJNS4_4SM904GMMA25MMA_64x16x16_F32F16F16_SSILNSP_5MajorE0ELSR_0ELNSP_7ScaleInE1ELSS_1EEEEEENS4_6LayoutISD_NS5_IJSC_NSA_ILi0EEESW_EEEEENS5_IJNS4_10UnderscoreESZ_SZ_EEEEENS4_13SM90_TMA_LOADENS4_14ComposedLayoutINS4_7SwizzleILi3ELi4ELi3EEENS4_18smem_ptr_flag_bitsILi16EEENSV_INS5_IJNSA_ILi8EEENSA_ILi64EEEEEENS5_IJS19_SC_EEEEEEEvNS4_8identityENS4_23SM90_TMA_LOAD_MULTICASTES1D_vS1E_EENS_8epilogue10collective6detail29Sm90TmaWarpSpecializedAdapterINS1I_15DefaultEpilogueISK_SL_SL_NS1H_6thread17LinearCombinationISK_Li1EffLNS1M_9ScaleType4KindE0ELNS_15FloatRoundStyleE2ESK_EENS1_15EpilogueDefaultEEEEEvvEEEEvNT_6ParamsE,@function
        .size           _ZN7cutlass13device_kernelINS_4gemm6kernel13GemmUniversalIN4cute5tupleIJiiiiEEENS1_10collective13CollectiveMmaINS1_34MainloopSm90TmaGmmaWarpSpecializedILi2ENS5_IJNS4_1CILi2EEENSA_ILi1EEESC_EEENS1_35KernelTmaWarpSpecializedCooperativeEEENS5_IJNSA_ILi256EEENSA_ILi112EEENSA_ILi128EEEEEENS_6half_tENS5_IJlSC_lEEESK_SL_NS4_8TiledMMAINS4_8MMA_AtomIJNS4_4SM904GMMA25MMA_64x16x16_F32F16F16_SSILNSP_5MajorE0ELSR_0ELNSP_7ScaleInE1ELSS_1EEEEEENS4_6LayoutISD_NS5_IJSC_NSA_ILi0EEESW_EEEEENS5_IJNS4_10UnderscoreESZ_SZ_EEEEENS4_13SM90_TMA_LOADENS4_14ComposedLayoutINS4_7SwizzleILi3ELi4ELi3EEENS4_18smem_ptr_flag_bitsILi16EEENSV_INS5_IJNSA_ILi8EEENSA_ILi64EEEEEENS5_IJS19_SC_EEEEEEEvNS4_8identityENS4_23SM90_TMA_LOAD_MULTICASTES1D_vS1E_EENS_8epilogue10collective6detail29Sm90TmaWarpSpecializedAdapterINS1I_15DefaultEpilogueISK_SL_SL_NS1H_6thread17LinearCombinationISK_Li1EffLNS1M_9ScaleType4KindE0ELNS_15FloatRoundStyleE2ESK_EENS1_15EpilogueDefaultEEEEEvvEEEEvNT_6ParamsE,(.L_x_287 - _ZN7cutlass13device_kernelINS_4gemm6kernel13GemmUniversalIN4cute5tupleIJiiiiEEENS1_10collective13CollectiveMmaINS1_34MainloopSm90TmaGmmaWarpSpecializedILi2ENS5_IJNS4_1CILi2EEENSA_ILi1EEESC_EEENS1_35KernelTmaWarpSpecializedCooperativeEEENS5_IJNSA_ILi256EEENSA_ILi112EEENSA_ILi128EEEEEENS_6half_tENS5_IJlSC_lEEESK_SL_NS4_8TiledMMAINS4_8MMA_AtomIJNS4_4SM904GMMA25MMA_64x16x16_F32F16F16_SSILNSP_5MajorE0ELSR_0ELNSP_7ScaleInE1ELSS_1EEEEEENS4_6LayoutISD_NS5_IJSC_NSA_ILi0EEESW_EEEEENS5_IJNS4_10UnderscoreESZ_SZ_EEEEENS4_13SM90_TMA_LOADENS4_14ComposedLayoutINS4_7SwizzleILi3ELi4ELi3EEENS4_18smem_ptr_flag_bitsILi16EEENSV_INS5_IJNSA_ILi8EEENSA_ILi64EEEEEENS5_IJS19_SC_EEEEEEEvNS4_8identityENS4_23SM90_TMA_LOAD_MULTICASTES1D_vS1E_EENS_8epilogue10collective6detail29Sm90TmaWarpSpecializedAdapterINS1I_15DefaultEpilogueISK_SL_SL_NS1H_6thread17LinearCombinationISK_Li1EffLNS1M_9ScaleType4KindE0ELNS_15FloatRoundStyleE2ESK_EENS1_15EpilogueDefaultEEEEEvvEEEEvNT_6ParamsE)
        .other          _ZN7cutlass13device_kernelINS_4gemm6kernel13GemmUniversalIN4cute5tupleIJiiiiEEENS1_10collective13CollectiveMmaINS1_34MainloopSm90TmaGmmaWarpSpecializedILi2ENS5_IJNS4_1CILi2EEENSA_ILi1EEESC_EEENS1_35KernelTmaWarpSpecializedCooperativeEEENS5_IJNSA_ILi256EEENSA_ILi112EEENSA_ILi128EEEEEENS_6half_tENS5_IJlSC_lEEESK_SL_NS4_8TiledMMAINS4_8MMA_AtomIJNS4_4SM904GMMA25MMA_64x16x16_F32F16F16_SSILNSP_5MajorE0ELSR_0ELNSP_7ScaleInE1ELSS_1EEEEEENS4_6LayoutISD_NS5_IJSC_NSA_ILi0EEESW_EEEEENS5_IJNS4_10UnderscoreESZ_SZ_EEEEENS4_13SM90_TMA_LOADENS4_14ComposedLayoutINS4_7SwizzleILi3ELi4ELi3EEENS4_18smem_ptr_flag_bitsILi16EEENSV_INS5_IJNSA_ILi8EEENSA_ILi64EEEEEENS5_IJS19_SC_EEEEEEEvNS4_8identityENS4_23SM90_TMA_LOAD_MULTICASTES1D_vS1E_EENS_8epilogue10collective6detail29Sm90TmaWarpSpecializedAdapterINS1I_15DefaultEpilogueISK_SL_SL_NS1H_6thread17LinearCombinationISK_Li1EffLNS1M_9ScaleType4KindE0ELNS_15FloatRoundStyleE2ESK_EENS1_15EpilogueDefaultEEEEEvvEEEEvNT_6ParamsE,@"STO_CUDA_ENTRY STV_DEFAULT"
_ZN7cutlass13device_kernelINS_4gemm6kernel13GemmUniversalIN4cute5tupleIJiiiiEEENS1_10collective13CollectiveMmaINS1_34MainloopSm90TmaGmmaWarpSpecializedILi2ENS5_IJNS4_1CILi2EEENSA_ILi1EEESC_EEENS1_35KernelTmaWarpSpecializedCooperativeEEENS5_IJNSA_ILi256EEENSA_ILi112EEENSA_ILi128EEEEEENS_6half_tENS5_IJlSC_lEEESK_SL_NS4_8TiledMMAINS4_8MMA_AtomIJNS4_4SM904GMMA25MMA_64x16x16_F32F16F16_SSILNSP_5MajorE0ELSR_0ELNSP_7ScaleInE1ELSS_1EEEEEENS4_6LayoutISD_NS5_IJSC_NSA_ILi0EEESW_EEEEENS5_IJNS4_10UnderscoreESZ_SZ_EEEEENS4_13SM90_TMA_LOADENS4_14ComposedLayoutINS4_7SwizzleILi3ELi4ELi3EEENS4_18smem_ptr_flag_bitsILi16EEENSV_INS5_IJNSA_ILi8EEENSA_ILi64EEEEEENS5_IJS19_SC_EEEEEEEvNS4_8identityENS4_23SM90_TMA_LOAD_MULTICASTES1D_vS1E_EENS_8epilogue10collective6detail29Sm90TmaWarpSpecializedAdapterINS1I_15DefaultEpilogueISK_SL_SL_NS1H_6thread17LinearCombinationISK_Li1EffLNS1M_9ScaleType4KindE0ELNS_15FloatRoundStyleE2ESK_EENS1_15EpilogueDefaultEEEEEvvEEEEvNT_6ParamsE:
[----:B------:R-:W0:Y:S01]  /*0000*/  LDC R1, c[0x0][0x28] ;  /* 0x00000a00ff017b82 */ /* 0x000e220000000800 */
[----:B------:R-:W1:Y:S01]  /*0010*/  S2R R18, SR_TID.X ;  /* 0x0000000000127919 */ /* 0x000e620000002100 */
[----:B------:R-:W-:Y:S01]  /*0020*/  ELECT P0, URZ, PT ;  /* 0x00000000003f782f */ /* 0x000fe20003800000 */
[----:B------:R-:W-:Y:S01]  /*0030*/  BSSY B0, `(.L_x_0) ;  /* 0x000000f000007945 */ /* 0x000fe20003800000 */
[--C-:B-1----:R-:W-:Y:S02]  /*0040*/  SHF.R.U32.HI R0, RZ, 0x5, R18.reuse ;  /* 0x00000005ff007819 */ /* 0x102fe40000011612 */
[----:B------:R-:W-:-:S03]  /*0050*/  SHF.R.U32.HI R3, RZ, 0x7, R18 ;  /* 0x00000007ff037819 */ /* 0x000fc60000011612 */
[----:B------:R-:W1:Y:S04]  /*0060*/  SHFL.IDX PT, R2, R0, RZ, 0x1f ;  /* 0x00001fff00027589 */ /* 0x000e6800000e0000 */
[----:B------:R2:W3:Y:S01]  /*0070*/  SHFL.IDX PT, R5, R3, RZ, 0x1f ;  /* 0x00001fff03057589 */ /* 0x0004e200000e0000 */
[----:B-1----:R-:W-:-:S13]  /*0080*/  ISETP.NE.OR P0, PT, R2, RZ, !P0 ;  /* 0x000000ff0200720c */ /* 0x002fda0004705670 */
[----:B0-23--:R-:W-:Y:S05]  /*0090*/  @P0 BRA `(.L_x_1) ;  /* 0x0000000000200947 */ /* 0x00dfea0003800000 */
[----:B------:R-:W-:Y:S02]  /*00a0*/  ULDC.64 UR4, c[0x0][0x198] ;  /* 0x0000660000047ab9 */ /* 0x000fe40000000a00 */
[----:B------:R-:W-:Y:S02]  /*00b0*/  UIADD3 UR6, UP0, UR4, 0xf0, URZ ;  /* 0x000000f004067890 */ /* 0x000fe4000ff1e03f */
[----:B------:R-:W-:Y:S02]  /*00c0*/  UIADD3 UR4, UP1, UR4, 0x1f0, URZ ;  /* 0x000001f004047890 */ /* 0x000fe4000ff3e03f */
[----:B------:R-:W-:Y:S02]  /*00d0*/  UIADD3.X UR7, URZ, UR5, URZ, UP0, !UPT ;  /* 0x000000053f077290 */ /* 0x000fe400087fe43f */
[----:B------:R-:W-:-:S07]  /*00e0*/  UIADD3.X UR5, URZ, UR5, URZ, UP1, !UPT ;  /* 0x000000053f057290 */ /* 0x000fce0008ffe43f */
[----:B------:R0:W-:Y:S02]  /*00f0*/  UTMACCTL.PF [UR6] ;  /* 0x00000000060079b9 */ /* 0x0001e40008040000 */
[----:B------:R0:W-:Y:S02]  /*0100*/  UTMACCTL.PF [UR4] ;  /* 0x00000000040079b9 */ /* 0x0001e40008040000 */
[----:B0-----:R-:W-:Y:S01]  /*0110*/  NOP ;  /* 0x0000000000007918 */ /* 0x001fe20000000000 */
.L_x_1:
[----:B------:R-:W-:Y:S05]  /*0120*/  BSYNC B0 ;  /* 0x0000000000007941 */ /* 0x000fea0003800000 */
.L_x_0:
[----:B------:R-:W0:Y:S02]  /*0130*/  SHFL.IDX PT, R3, R0, RZ, 0x1f ;  /* 0x00001fff00037589 */ /* 0x000e2400000e0000 */
[----:B0-----:R-:W-:-:S13]  /*0140*/  ISETP.NE.AND P0, PT, R3, RZ, PT ;  /* 0x000000ff0300720c */ /* 0x001fda0003f05270 */
[----:B------:R-:W-:Y:S05]  /*0150*/  @P0 BRA `(.L_x_2) ;  /* 0x0000000000480947 */ /* 0x000fea0003800000 */
[----:B------:R-:W0:Y:S01]  /*0160*/  S2UR UR8, SR_CgaCtaId ;  /* 0x00000000000879c3 */ /* 0x000e220000008800 */
[----:B------:R-:W-:Y:S01]  /*0170*/  UMOV UR4, 0x400 ;  /* 0x0000040000047882 */ /* 0x000fe20000000000 */
[----:B------:R-:W-:Y:S01]  /*0180*/  UMOV UR5, 0x1 ;  /* 0x0000000100057882 */ /* 0x000fe20000000000 */
[----:B------:R-:W-:Y:S01]  /*0190*/  UMOV UR6, 0x4 ;  /* 0x0000000400067882 */ /* 0x000fe20000000000 */
[----:B------:R-:W-:Y:S01]  /*01a0*/  ELECT P0, URZ, PT ;  /* 0x00000000003f782f */ /* 0x000fe20003800000 */
[----:B------:R-:W-:-:S04]  /*01b0*/  UIADD3 UR6, -UR6, 0x100000, URZ ;  /* 0x0010000006067890 */ /* 0x000fc8000fffe13f */
[----:B------:R-:W-:Y:S02]  /*01c0*/  USHF.L.U32 UR7, UR6, 0xb, URZ ;  /* 0x0000000b06077899 */ /* 0x000fe4000800063f */
[----:B------:R-:W-:Y:S02]  /*01d0*/  USHF.L.U32 UR6, UR6, 0x1, URZ ;  /* 0x0000000106067899 */ /* 0x000fe4000800063f */
[----:B0-----:R-:W-:Y:S02]  /*01e0*/  ULEA UR8, UR8, UR4, 0x18 ;  /* 0x0000000408087291 */ /* 0x001fe4000f8ec03f */
[----:B------:R-:W-:-:S04]  /*01f0*/  UIADD3 UR4, -UR5, 0x100000, URZ ;  /* 0x0010000005047890 */ /* 0x000fc8000fffe13f */
[----:B------:R-:W-:Y:S02]  /*0200*/  USHF.L.U32 UR5, UR4, 0xb, URZ ;  /* 0x0000000b04057899 */ /* 0x000fe4000800063f */
[----:B------:R-:W-:Y:S01]  /*0210*/  USHF.L.U32 UR4, UR4, 0x1, URZ ;  /* 0x0000000104047899 */ /* 0x000fe2000800063f */
[----:B------:R-:W0:Y:S11]  /*0220*/  FENCE.VIEW.ASYNC.S ;  /* 0x00000000000073c6 */ /* 0x000e360000000000 */
[----:B0-----:R0:W1:Y:S01]  /*0230*/  SYNCS.EXCH.64 URZ, [UR8], UR4 ;  /* 0x00000004083f75b2 */ /* 0x0010620008000100 */
[----:B------:R0:W2:Y:S01]  /*0240*/  SYNCS.EXCH.64 URZ, [UR8+0x10], UR6 ;  /* 0x00001006083f75b2 */ /* 0x0000a20008000100 */
[----:B------:R0:W3:Y:S01]  /*0250*/  SYNCS.EXCH.64 URZ, [UR8+0x8], UR4 ;  /* 0x00000804083f75b2 */ /* 0x0000e20008000100 */
[----:B------:R0:W4:Y:S01]  /*0260*/  SYNCS.EXCH.64 URZ, [UR8+0x18], UR6 ;  /* 0x00001806083f75b2 */ /* 0x0001220008000100 */
[----:B------:R-:W-:Y:S01]  /*0270*/  NOP ;  /* 0x0000000000007918 */ /* 0x000fe20000000000 */
.L_x_2:
[----:B------:R-:W-:Y:S01]  /*0280*/  SHF.R.S32.HI R7, RZ, 0x1f, R18 ;  /* 0x0000001fff077819 */ /* 0x000fe20000011412 */
[----:B------:R-:W5:Y:S01]  /*0290*/  SHFL.IDX PT, R0, R0, RZ, 0x1f ;  /* 0x00001fff00007589 */ /* 0x000f6200000e0000 */
[----:B0-----:R-:W0:Y:S01]  /*02a0*/  S2UR UR8, SR_CTAID.X ;  /* 0x00000000000879c3 */ /* 0x001e220000002500 */
[----:B------:R-:W-:Y:S02]  /*02b0*/  ELECT P0, URZ, PT ;  /* 0x00000000003f782f */ /* 0x000fe40003800000 */
[----:B------:R-:W-:Y:S01]  /*02c0*/  LEA.HI R7, R7, R18, RZ, 0x7 ;  /* 0x0000001207077211 */ /* 0x000fe200078f38ff */
[----:B------:R-:W1:Y:S01]  /*02d0*/  S2R R4, SR_CTAID.Y ;  /* 0x0000000000047919 */ /* 0x000e620000002600 */
[----:B------:R-:W-:Y:S01]  /*02e0*/  SHF.R.S32.HI R8, RZ, 0x1f, R3 ;  /* 0x0000001fff087819 */ /* 0x000fe20000011403 */
[----:B------:R-:W-:Y:S01]  /*02f0*/  ULDC UR4, c[0x0][0x150] ;  /* 0x0000540000047ab9 */ /* 0x000fe20000000800 */
[----:B------:R-:W-:Y:S01]  /*0300*/  LOP3.LUT R7, R7, 0xffffff80, RZ, 0xc0, !PT ;  /* 0xffffff8007077812 */ /* 0x000fe200078ec0ff */
[----:B------:R-:W-:Y:S01]  /*0310*/  NOP ;  /* 0x0000000000007918 */ /* 0x000fe20000000000 */
[----:B------:R-:W-:Y:S01]  /*0320*/  LEA.HI R8, R8, R3, RZ, 0x2 ;  /* 0x0000000308087211 */ /* 0x000fe200078f10ff */
[----:B------:R-:W2:Y:S01]  /*0330*/  LDC R10, c[0x0][0x144] ;  /* 0x00005100ff0a7b82 */ /* 0x000ea20000000800 */
[----:B------:R-:W-:Y:S01]  /*0340*/  NOP ;  /* 0x0000000000007918 */ /* 0x000fe20000000000 */
[----:B------:R-:W-:Y:S01]  /*0350*/  IMAD.IADD R6, R18, 0x1, -R7 ;  /* 0x0000000112067824 */ /* 0x000fe200078e0a07 */
[----:B------:R-:W-:Y:S01]  /*0360*/  LOP3.LUT R8, R8, 0x3ffffffc, RZ, 0xc0, !PT ;  /* 0x3ffffffc08087812 */ /* 0x000fe200078ec0ff */
[----:B------:R-:W-:Y:S01]  /*0370*/  IMAD.MOV.U32 R23, RZ, RZ, 0x1 ;  /* 0x00000001ff177424 */ /* 0x000fe200078e00ff */
[----:B------:R-:W-:-:S02]  /*0380*/  ISETP.NE.AND P3, PT, R5, RZ, PT ;  /* 0x000000ff0500720c */ /* 0x000fc40003f65270 */
[----:B------:R-:W-:Y:S01]  /*0390*/  SHF.R.S32.HI R7, RZ, 0x1f, R6 ;  /* 0x0000001fff077819 */ /* 0x000fe20000011406 */
[----:B------:R-:W-:Y:S01]  /*03a0*/  IMAD.IADD R8, R3, 0x1, -R8 ;  /* 0x0000000103087824 */ /* 0x000fe200078e0a08 */
[----:B------:R-:W3:Y:S02]  /*03b0*/  LDC R13, c[0x0][0x140] ;  /* 0x00005000ff0d7b82 */ /* 0x000ee40000000800 */
[----:B------:R-:W-:Y:S02]  /*03c0*/  LEA.HI R7, R7, R6, RZ, 0x3 ;  /* 0x0000000607077211 */ /* 0x000fe400078f18ff */
[----:B-----5:R-:W-:Y:S02]  /*03d0*/  ISETP.NE.OR P0, PT, R0, RZ, !P0 ;  /* 0x000000ff0000720c */ /* 0x020fe40004705670 */
[--C-:B------:R-:W-:Y:S02]  /*03e0*/  SHF.R.S32.HI R0, RZ, 0x3, R7.reuse ;  /* 0x00000003ff007819 */ /* 0x100fe40000011407 */
[----:B------:R-:W-:-:S02]  /*03f0*/  SHF.R.S32.HI R7, RZ, 0x1f, R7 ;  /* 0x0000001fff077819 */ /* 0x000fc40000011407 */
[----:B0-----:R-:W-:Y:S02]  /*0400*/  I2FP.F32.U32 R9, UR8 ;  /* 0x0000000800097c45 */ /* 0x001fe40008201000 */
[----:B------:R-:W-:-:S03]  /*0410*/  LEA.HI R7, R7, R0, RZ, 0x2 ;  /* 0x0000000007077211 */ /* 0x000fc600078f10ff */
[----:B------:R-:W-:Y:S01]  /*0420*/  FMUL R9, R9, UR4 ;  /* 0x0000000409097c20 */ /* 0x000fe20008400000 */
[----:B------:R-:W-:Y:S01]  /*0430*/  LOP3.LUT R7, R7, 0xfffffffc, RZ, 0xc0, !PT ;  /* 0xfffffffc07077812 */ /* 0x000fe200078ec0ff */
[----:B------:R-:W-:Y:S01]  /*0440*/  VOTEU.ALL UP0, P0 ;  /* 0x00000000003f7886 */ /* 0x000fe20000000000 */
[----:B-1----:R-:W-:Y:S01]  /*0450*/  I2FP.F32.U32 R3, R4 ;  /* 0x0000000400037245 */ /* 0x002fe20000201000 */
[----:B------:R-:W-:Y:S01]  /*0460*/  ULDC UR4, c[0x0][0x154] ;  /* 0x0000550000047ab9 */ /* 0x000fe20000000800 */
[----:B------:R-:W-:Y:S01]  /*0470*/  VOTEU.ALL UP1, P0 ;  /* 0x00000000003f7886 */ /* 0x000fe20000020000 */
[----:B------:R-:W0:Y:S01]  /*0480*/  F2I.U32.TRUNC.NTZ R9, R9 ;  /* 0x0000000900097305 */ /* 0x000e22000020f000 */
[----:B------:R-:W-:Y:S01]  /*0490*/  IMAD.IADD R7, R0, 0x1, -R7 ;  /* 0x0000000100077824 */ /* 0x000fe200078e0a07 */
[----:B------:R-:W1:Y:S01]  /*04a0*/  @!UP0 S2UR UR7, SR_CgaCtaId ;  /* 0x00000000000789c3 */ /* 0x000e620000008800 */
[----:B------:R-:W-:Y:S01]  /*04b0*/  FMUL R12, R3, UR4 ;  /* 0x00000004030c7c20 */ /* 0x000fe20008400000 */
[----:B------:R-:W-:Y:S01]  /*04c0*/  UMOV UR4, 0x20 ;  /* 0x0000002000047882 */ /* 0x000fe20000000000 */
[----:B------:R-:W-:Y:S01]  /*04d0*/  IMAD R8, R8, 0x4, R7 ;  /* 0x0000000408087824 */ /* 0x000fe200078e0207 */
[----:B------:R-:W-:Y:S01]  /*04e0*/  @!UP0 UMOV UR6, 0x400 ;  /* 0x0000040000068882 */ /* 0x000fe20000000000 */
[----:B------:R-:W-:-:S04]  /*04f0*/  @!UP0 UIADD3 UR4, -UR4, 0x100000, URZ ;  /* 0x0010000004048890 */ /* 0x000fc8000fffe13f */
[----:B------:R-:W-:Y:S02]  /*0500*/  @!UP0 USHF.L.U32 UR5, UR4, 0xb, URZ ;  /* 0x0000000b04058899 */ /* 0x000fe4000800063f */
[----:B------:R-:W-:Y:S01]  /*0510*/  @!UP0 USHF.L.U32 UR4, UR4, 0x1, URZ ;  /* 0x0000000104048899 */ /* 0x000fe2000800063f */
[----:B---3--:R-:W-:Y:S01]  /*0520*/  ISETP.EQ.U32.AND P2, PT, R13, 0x1, PT ;  /* 0x000000010d00780c */ /* 0x008fe20003f42070 */
[----:B------:R-:W3:Y:S01]  /*0530*/  F2I.U32.TRUNC.NTZ R12, R12 ;  /* 0x0000000c000c7305 */ /* 0x000ee2000020f000 */
[----:B------:R-:W-:Y:S01]  /*0540*/  LEA.HI R0, R8, R8, RZ, 0x1 ;  /* 0x0000000808007211 */ /* 0x000fe200078f08ff */
[----:B------:R-:W5:Y:S03]  /*0550*/  LDC R7, c[0x0][0x148] ;  /* 0x00005200ff077b82 */ /* 0x000f660000000800 */
[----:B------:R-:W-:Y:S01]  /*0560*/  LOP3.LUT R11, R0, 0xfffffffe, RZ, 0xc0, !PT ;  /* 0xfffffffe000b7812 */ /* 0x000fe200078ec0ff */
[----:B0-----:R-:W-:Y:S01]  /*0570*/  IMAD.MOV R15, RZ, RZ, -R9 ;  /* 0x000000ffff0f7224 */ /* 0x001fe200078e0a09 */
[----:B------:R-:W-:-:S03]  /*0580*/  SHF.R.S32.HI R9, RZ, 0x1f, R2 ;  /* 0x0000001fff097819 */ /* 0x000fc60000011402 */
[----:B--2---:R-:W-:Y:S01]  /*0590*/  IMAD R3, R10, R15, UR8 ;  /* 0x000000080a037e24 */ /* 0x004fe2000f8e020f */
[----:B------:R-:W-:Y:S01]  /*05a0*/  LEA.HI R9, R9, R2, RZ, 0x2 ;  /* 0x0000000209097211 */ /* 0x000fe200078f10ff */
[C---:B------:R-:W-:Y:S02]  /*05b0*/  IMAD.IADD R0, R8.reuse, 0x1, -R11 ;  /* 0x0000000108007824 */ /* 0x040fe400078e0a0b */
[----:B------:R-:W-:Y:S01]  /*05c0*/  IMAD.SHL.U32 R11, R8, 0x4, RZ ;  /* 0x00000004080b7824 */ /* 0x000fe200078e00ff */
[----:B------:R-:W-:Y:S01]  /*05d0*/  LOP3.LUT R9, R9, 0xfffffffc, RZ, 0xc0, !PT ;  /* 0xfffffffc09097812 */ /* 0x000fe200078ec0ff */
[----:B---3--:R-:W-:Y:S01]  /*05e0*/  IMAD.MOV R21, RZ, RZ, -R12 ;  /* 0x000000ffff157224 */ /* 0x008fe200078e0a0c */
[----:B------:R-:W-:Y:S01]  /*05f0*/  ISETP.NE.AND P4, PT, R0, R3, PT ;  /* 0x000000030000720c */ /* 0x000fe20003f85270 */
[----:B-1----:R-:W-:Y:S01]  /*0600*/  @!UP0 ULEA UR6, UR7, UR6, 0x18 ;  /* 0x0000000607068291 */ /* 0x002fe2000f8ec03f */
[----:B------:R-:W-:Y:S01]  /*0610*/  LOP3.LUT R22, R8, 0xc, R11, 0x78, !PT ;  /* 0x0000000c08167812 */ /* 0x000fe200078e780b */
[----:B------:R-:W-:Y:S01]  /*0620*/  IMAD.IADD R0, R2, 0x1, -R9 ;  /* 0x0000000102007824 */ /* 0x000fe200078e0a09 */
[----:B------:R-:W-:Y:S01]  /*0630*/  VOTEU.ALL UP0, P0 ;  /* 0x00000000003f7886 */ /* 0x000fe20000000000 */
[----:B------:R-:W-:Y:S01]  /*0640*/  LOP3.LUT P0, RZ, R6, 0x7, RZ, 0xc0, !PT ;  /* 0x0000000706ff7812 */ /* 0x000fe2000780c0ff */
[----:B------:R-:W-:-:S02]  /*0650*/  VIADD R6, R5, 0xffffffff ;  /* 0xffffffff05067836 */ /* 0x000fc40000000000 */
[----:B------:R-:W-:Y:S01]  /*0660*/  ISETP.NE.AND P1, PT, R0, 0x3, PT ;  /* 0x000000030000780c */ /* 0x000fe20003f25270 */
[----:B-----5:R-:W-:Y:S01]  /*0670*/  IMAD R9, R7, R21, R4 ;  /* 0x0000001507097224 */ /* 0x020fe200078e0204 */
[----:B------:R-:W-:Y:S02]  /*0680*/  ISETP.LT.U32.AND P0, PT, R22, 0x2, !P0 ;  /* 0x000000021600780c */ /* 0x000fe40004701070 */
[----:B------:R-:W-:Y:S01]  /*0690*/  ISETP.EQ.OR P1, PT, R0, RZ, !P1 ;  /* 0x000000ff0000720c */ /* 0x000fe20004f22670 */
[----:B------:R-:W0:Y:S02]  /*06a0*/  FENCE.VIEW.ASYNC.S ;  /* 0x00000000000073c6 */ /* 0x000e240000000000 */
[----:B0-----:R0:W1:Y:S01]  /*06b0*/  @!UP0 SYNCS.EXCH.64 URZ, [UR6+0x30], UR4 ;  /* 0x00003004063f85b2 */ /* 0x0010620008000100 */
[----:B------:R-:W-:Y:S02]  /*06c0*/  @P4 LEA.HI R2, R22, R22, RZ, 0x1 ;  /* 0x0000001616024211 */ /* 0x000fe400078f08ff */
[----:B------:R-:W-:-:S02]  /*06d0*/  ISETP.EQ.AND P1, PT, R5, RZ, P1 ;  /* 0x000000ff0500720c */ /* 0x000fc40000f22270 */
[----:B------:R-:W-:Y:S02]  /*06e0*/  @P4 SHF.R.S32.HI R2, RZ, 0x1, R2 ;  /* 0x00000001ff024819 */ /* 0x000fe40000011402 */
[----:B------:R-:W-:Y:S02]  /*06f0*/  ISETP.GE.U32.AND P6, PT, R6, 0x2, PT ;  /* 0x000000020600780c */ /* 0x000fe40003fc6070 */
[----:B------:R-:W-:Y:S02]  /*0700*/  @P4 ISETP.NE.AND P5, PT, R2, R9, PT ;  /* 0x000000090200420c */ /* 0x000fe40003fa5270 */
[----:B------:R-:W-:Y:S02]  /*0710*/  SEL R2, RZ, 0x1, !P0 ;  /* 0x00000001ff027807 */ /* 0x000fe40004000000 */
[----:B------:R-:W-:Y:S02]  /*0720*/  @P4 SEL R23, RZ, 0x1, P5 ;  /* 0x00000001ff174807 */ /* 0x000fe40002800000 */
[----:B------:R-:W-:Y:S01]  /*0730*/  SEL R19, RZ, 0x1, !P1 ;  /* 0x00000001ff137807 */ /* 0x000fe20004800000 */
[----:B------:R0:W2:Y:S01]  /*0740*/  @!UP1 SYNCS.EXCH.64 URZ, [UR6+0x38], UR4 ;  /* 0x00003804063f95b2 */ /* 0x0000a20008000100 */
[----:B------:R-:W-:Y:S01]  /*0750*/  LOP3.LUT R23, R23, R2, RZ, 0xc0, !PT ;  /* 0x0000000217177212 */ /* 0x000fe200078ec0ff */
[----:B------:R-:W-:Y:S01]  /*0760*/  NOP ;  /* 0x0000000000007918 */ /* 0x000fe20000000000 */
[----:B------:R-:W-:Y:S01]  /*0770*/  SEL R19, R19, 0x2, P6 ;  /* 0x0000000213137807 */ /* 0x000fe20003000000 */
[----:B------:R-:W-:Y:S06]  /*0780*/  @!P2 BRA `(.L_x_3) ;  /* 0x000000000008a947 */ /* 0x000fec0003800000 */
[----:B-12-4-:R-:W-:Y:S01]  /*0790*/  UCGABAR_ARV ;  /* 0x00000000000079c7 */ /* 0x016fe20008000000 */
[----:B------:R-:W-:Y:S05]  /*07a0*/  BRA `(.L_x_4) ;  /* 0x0000000000047947 */ /* 0x000fea0003800000 */
.L_x_3:
[----:B-12-4-:R-:W-:Y:S01]  /*07b0*/  NOP ;  /* 0x0000000000007918 */ /* 0x016fe20000000000 */
.L_x_4:
[----:B------:R-:W1:Y:S01]  /*07c0*/  LDC R2, c[0x0][0x65c] ;  /* 0x00019700ff027b82 */ /* 0x000e620000000800 */
[----:B------:R-:W-:Y:S02]  /*07d0*/  IMAD.U32 R8, RZ, RZ, UR8 ;  /* 0x00000008ff087e24 */ /* 0x000fe4000f8e00ff */
[----:B------:R-:W-:Y:S01]  /*07e0*/  IMAD.MOV.U32 R9, RZ, RZ, RZ ;  /* 0x000000ffff097224 */ /* 0x000fe200078e00ff */
[----:B-1----:R-:W-:-:S04]  /*07f0*/  ISETP.NE.AND P1, PT, R2, 0x1, PT ;  /* 0x000000010200780c */ /* 0x002fc80003f25270 */
[----:B------:R-:W-:-:S09]  /*0800*/  P2R R5, PR, RZ, 0x2 ;  /* 0x00000002ff057803 */ /* 0x000fd20000000000 */
[----:B------:R-:W1:Y:S01]  /*0810*/  @P1 LDC R17, c[0x0][0x10] ;  /* 0x00000400ff111b82 */ /* 0x000e620000000800 */
[----:B------:R-:W-:Y:S02]  /*0820*/  @P1 IMAD.MOV.U32 R5, RZ, RZ, RZ ;  /* 0x000000ffff051224 */ /* 0x000fe400078e00ff */
[----:B------:R-:W-:-:S05]  /*0830*/  @P1 IMAD.MOV.U32 R13, RZ, RZ, RZ ;  /* 0x000000ffff0d1224 */ /* 0x000fca00078e00ff */
[----:B------:R-:W2:Y:S01]  /*0840*/  @!P1 LDC R11, c[0x0][0xc] ;  /* 0x00000300ff0b9b82 */ /* 0x000ea20000000800 */
[----:B-1----:R-:W-:-:S04]  /*0850*/  @P1 IMAD.WIDE.U32 R16, R17, UR8, R4 ;  /* 0x0000000811101c25 */ /* 0x002fc8000f8e0004 */
[----:B------:R-:W-:Y:S02]  /*0860*/  @P1 IMAD.IADD R17, R17, 0x1, R13 ;  /* 0x0000000111111824 */ /* 0x000fe400078e020d */
[----:B--2---:R-:W-:-:S04]  /*0870*/  @!P1 IMAD.WIDE.U32 R8, R4, R11, R8 ;  /* 0x0000000b04089225 */ /* 0x004fc800078e0008 */
[----:B------:R-:W-:Y:S02]  /*0880*/  @!P1 IMAD.MOV.U32 R16, RZ, RZ, R8 ;  /* 0x000000ffff109224 */ /* 0x000fe400078e0008 */
[----:B------:R-:W-:Y:S01]  /*0890*/  @!P1 IMAD.MOV.U32 R17, RZ, RZ, R9 ;  /* 0x000000ffff119224 */ /* 0x000fe200078e0009 */
[----:B------:R-:W-:Y:S06]  /*08a0*/  @!P2 BRA `(.L_x_5) ;  /* 0x00000000000ca947 */ /* 0x000fec0003800000 */
[----:B------:R-:W-:Y:S01]  /*08b0*/  UCGABAR_WAIT ;  /* 0x0000000000007dc7 */ /* 0x000fe20008000000 */
[----:B------:R-:W-:Y:S01]  /*08c0*/  CCTL.IVALL ;  /* 0x00000000ff00798f */ /* 0x000fe20002000000 */
[----:B------:R-:W-:Y:S05]  /*08d0*/  BRA `(.L_x_6) ;  /* 0x0000000000047947 */ /* 0x000fea0003800000 */
.L_x_5:
[----:B------:R-:W-:Y:S06]  /*08e0*/  BAR.SYNC.DEFER_BLOCKING 0x0 ;  /* 0x0000000000007b1d */ /* 0x000fec0000010000 */
.L_x_6:
[----:B------:R-:W-:Y:S05]  /*08f0*/  @!P3 BRA `(.L_x_7) ;  /* 0x000000dc0050b947 */ /* 0x000fea0003800000 */
[----:B------:R-:W-:-:S13]  /*0900*/  ISETP.GT.U32.AND P0, PT, R6, 0x1, PT ;  /* 0x000000010600780c */ /* 0x000fda0003f04070 */
[----:B0-----:R-:W-:Y:S05]  /*0910*/  @P0 EXIT ;  /* 0x000000000000094d */ /* 0x001fea0003800000 */
[----:B------:R-:W-:Y:S01]  /*0920*/  ULDC.64 UR4, c[0x0][0x650] ;  /* 0x0001940000047ab9 */ /* 0x000fe20000000a00 */
[----:B------:R-:W-:Y:S01]  /*0930*/  PRMT R0, RZ, 0x7610, R0 ;  /* 0x00007610ff007816 */ /* 0x000fe20000000000 */
[----:B------:R-:W-:Y:S01]  /*0940*/  IMAD.MOV.U32 R139, RZ, RZ, -0x1 ;  /* 0xffffffffff8b7424 */ /* 0x000fe200078e00ff */
[----:B------:R-:W-:Y:S01]  /*0950*/  ISETP.GE.U32.AND P0, PT, R16, UR4, PT ;  /* 0x0000000410007c0c */ /* 0x000fe2000bf06070 */
[----:B------:R-:W-:Y:S02]  /*0960*/  IMAD.MOV.U32 R140, RZ, RZ, -0x1 ;  /* 0xffffffffff8c7424 */ /* 0x000fe400078e00ff */
[----:B------:R-:W-:Y:S01]  /*0970*/  IMAD.MOV.U32 R137, RZ, RZ, -0x1 ;  /* 0xffffffffff897424 */ /* 0x000fe200078e00ff */
[----:B------:R-:W-:-:S13]  /*0980*/  ISETP.GE.U32.AND.EX P0, PT, R17, UR5, PT, P0 ;  /* 0x0000000511007c0c */ /* 0x000fda000bf06100 */
[----:B------:R-:W-:Y:S05]  /*0990*/  @P0 BRA `(.L_x_8) ;  /* 0x0000000400280947 */ /* 0x000fea0003800000 */
[----:B------:R-:W0:Y:S01]  /*09a0*/  LDC.64 R24, c[0x0][0x628] ;  /* 0x00018a00ff187b82 */ /* 0x000e220000000a00 */
[----:B------:R-:W-:Y:S02]  /*09b0*/  IMAD.MOV.U32 R8, RZ, RZ, R16 ;  /* 0x000000ffff087224 */ /* 0x000fe400078e0010 */
[----:B------:R-:W-:-:S05]  /*09c0*/  IMAD.MOV.U32 R9, RZ, RZ, R17 ;  /* 0x000000ffff097224 */ /* 0x000fca00078e0011 */
[----:B------:R-:W1:Y:S08]  /*09d0*/  LDC R0, c[0x0][0x630] ;  /* 0x00018c00ff007b82 */ /* 0x000e700000000800 */
[----:B------:R-:W2:Y:S01]  /*09e0*/  LDC.64 R26, c[0x0][0x620] ;  /* 0x00018800ff1a7b82 */ /* 0x000ea20000000a00 */
[----:B0-----:R-:W-:-:S04]  /*09f0*/  ISETP.NE.U32.AND P0, PT, R24, RZ, PT ;  /* 0x000000ff1800720c */ /* 0x001fc80003f05070 */
[----:B------:R-:W-:-:S13]  /*0a00*/  ISETP.NE.AND.EX P0, PT, R25, RZ, PT, P0 ;  /* 0x000000ff1900720c */ /* 0x000fda0003f05300 */
[----:B-12---:R-:W-:Y:S05]  /*0a10*/  @!P0 BRA `(.L_x_9) ;  /* 0x0000000000288947 */ /* 0x006fea0003800000 */
[----:B------:R-:W0:Y:S02]  /*0a20*/  LDC R13, c[0x0][0x634] ;  /* 0x00018d00ff0d7b82 */ /* 0x000e240000000800 */
[----:B0-----:R-:W-:-:S05]  /*0a30*/  IADD3 R13, P0, R16, R13, RZ ;  /* 0x0000000d100d7210 */ /* 0x001fca0007f1e0ff */
[----:B------:R-:W-:-:S04]  /*0a40*/  IMAD.X R15, RZ, RZ, R17, P0 ;  /* 0x000000ffff0f7224 */ /* 0x000fc800000e0611 */
[----:B------:R-:W-:-:S04]  /*0a50*/  IMAD.WIDE.U32 R8, R15, R24, RZ ;  /* 0x000000180f087225 */ /* 0x000fc800078e00ff */
[----:B------:R-:W-:-:S04]  /*0a60*/  IMAD.WIDE.U32 R10, P0, R13, R25, R8 ;  /* 0x000000190d0a7225 */ /* 0x000fc80007800008 */
[----:B------:R-:W-:-:S04]  /*0a70*/  IMAD.WIDE.U32 R8, R13, R24, RZ ;  /* 0x000000180d087225 */ /* 0x000fc800078e00ff */
[----:B------:R-:W-:Y:S01]  /*0a80*/  IMAD.X R13, RZ, RZ, RZ, P0 ;  /* 0x000000ffff0d7224 */ /* 0x000fe200000e06ff */
[----:B------:R-:W-:Y:S01]  /*0a90*/  IADD3 RZ, P0, R9, R10, RZ ;  /* 0x0000000a09ff7210 */ /* 0x000fe20007f1e0ff */
[----:B------:R-:W-:-:S04]  /*0aa0*/  IMAD.MOV.U32 R12, RZ, RZ, R11 ;  /* 0x000000ffff0c7224 */ /* 0x000fc800078e000b */
[----:B------:R-:W-:-:S08]  /*0ab0*/  IMAD.WIDE.U32.X R8, R15, R25, R12, P0 ;  /* 0x000000190f087225 */ /* 0x000fd000000e040c */
.L_x_9:
[----:B------:R-:W0:Y:S01]  /*0ac0*/  LDC.64 R24, c[0x0][0x640] ;  /* 0x00019000ff187b82 */ /* 0x000e220000000a00 */
[-CC-:B------:R-:W-:Y:S01]  /*0ad0*/  SHF.R.U64 R137, R8, R0.reuse, R9.reuse ;  /* 0x0000000008897219 */ /* 0x180fe20000001209 */
[----:B------:R-:W-:Y:S01]  /*0ae0*/  IMAD R30, R7, R21, R4 ;  /* 0x00000015071e7224 */ /* 0x000fe200078e0204 */
[----:B------:R-:W-:Y:S01]  /*0af0*/  SHF.R.U32.HI R0, RZ, R0, R9 ;  /* 0x00000000ff007219 */ /* 0x000fe20000011609 */
[----:B------:R-:W-:Y:S01]  /*0b00*/  IMAD.MOV.U32 R21, RZ, RZ, 0x1 ;  /* 0x00000001ff157424 */ /* 0x000fe200078e00ff */
[----:B------:R-:W-:-:S03]  /*0b10*/  IADD3 R5, P0, RZ, -R137, RZ ;  /* 0x80000089ff057210 */ /* 0x000fc60007f1e0ff */
[----:B------:R-:W1:Y:S02]  /*0b20*/  LDC R6, c[0x0][0x618] ;  /* 0x00018600ff067b82 */ /* 0x000e640000000800 */
[----:B------:R-:W-:-:S04]  /*0b30*/  IMAD.X R9, RZ, RZ, ~R0, P0 ;  /* 0x000000ffff097224 */ /* 0x000fc800000e0e00 */
[-C--:B------:R-:W-:Y:S02]  /*0b40*/  IMAD R0, R9, R26.reuse, RZ ;  /* 0x0000001a09007224 */ /* 0x080fe400078e02ff */
[----:B------:R-:W2:Y:S01]  /*0b50*/  LDC R11, c[0x0][0x608] ;  /* 0x00018200ff0b7b82 */ /* 0x000ea20000000800 */
[----:B------:R-:W-:-:S04]  /*0b60*/  IMAD.WIDE.U32 R8, R5, R26, R16 ;  /* 0x0000001a05087225 */ /* 0x000fc800078e0010 */
[----:B------:R-:W-:-:S03]  /*0b70*/  IMAD R5, R5, R27, R0 ;  /* 0x0000001b05057224 */ /* 0x000fc600078e0200 */
[----:B------:R-:W3:Y:S01]  /*0b80*/  LDC R12, c[0x0][0x658] ;  /* 0x00019600ff0c7b82 */ /* 0x000ee20000000800 */
[----:B0-----:R-:W-:Y:S01]  /*0b90*/  ISETP.NE.U32.AND P0, PT, R24, RZ, PT ;  /* 0x000000ff1800720c */ /* 0x001fe20003f05070 */
[----:B------:R-:W-:Y:S02]  /*0ba0*/  IMAD.IADD R5, R9, 0x1, R5 ;  /* 0x0000000109057824 */ /* 0x000fe400078e0205 */
[----:B------:R-:W-:Y:S01]  /*0bb0*/  IMAD.MOV.U32 R9, RZ, RZ, -0x1 ;  /* 0xffffffffff097424 */ /* 0x000fe200078e00ff */
[----:B------:R-:W-:-:S03]  /*0bc0*/  ISETP.NE.AND.EX P0, PT, R25, RZ, PT, P0 ;  /* 0x000000ff1900720c */ /* 0x000fc60003f05300 */
[----:B------:R-:W0:Y:S01]  /*0bd0*/  LDC R15, c[0x0][0x600] ;  /* 0x00018000ff0f7b82 */ /* 0x000e220000000800 */
[-CC-:B-1----:R-:W-:Y:S02]  /*0be0*/  SHF.R.U64 R13, R8, R6.reuse, R5.reuse ;  /* 0x00000006080d7219 */ /* 0x182fe40000001205 */
[----:B------:R-:W-:-:S05]  /*0bf0*/  SHF.R.U32.HI R0, RZ, R6, R5 ;  /* 0x00000006ff007219 */ /* 0x000fca0000011605 */
[----:B------:R-:W1:Y:S01]  /*0c00*/  LDC R14, c[0x0][0x648] ;  /* 0x00019200ff0e7b82 */ /* 0x000e620000000800 */
[-CC-:B--2---:R-:W-:Y:S02]  /*0c10*/  SHF.R.U64 R27, R13, R11.reuse, R0.reuse ;  /* 0x0000000b0d1b7219 */ /* 0x184fe40000001200 */
[----:B------:R-:W-:-:S05]  /*0c20*/  SHF.R.U32.HI R5, RZ, R11, R0 ;  /* 0x0000000bff057219 */ /* 0x000fca0000011600 */
[----:B------:R-:W2:Y:S01]  /*0c30*/  LDC R20, c[0x0][0x638] ;  /* 0x00018e00ff147b82 */ /* 0x000ea20000000800 */
[-CC-:B---3--:R-:W-:Y:S02]  /*0c40*/  SHF.R.U64 R28, R27, R12.reuse, R5.reuse ;  /* 0x0000000c1b1c7219 */ /* 0x188fe40000001205 */
[-C--:B------:R-:W-:Y:S02]  /*0c50*/  SHF.L.U32 R0, R9, R12.reuse, RZ ;  /* 0x0000000c09007219 */ /* 0x080fe400000006ff */
[----:B------:R-:W-:Y:S01]  /*0c60*/  SHF.R.U32.HI R5, RZ, R12, R5 ;  /* 0x0000000cff057219 */ /* 0x000fe20000011605 */
[----:B------:R-:W-:Y:S01]  /*0c70*/  IMAD.MOV.U32 R4, RZ, RZ, R28 ;  /* 0x000000ffff047224 */ /* 0x000fe200078e001c */
[----:B------:R-:W-:Y:S01]  /*0c80*/  LOP3.LUT R10, RZ, R0, RZ, 0x33, !PT ;  /* 0x00000000ff0a7212 */ /* 0x000fe200078e33ff */
[----:B------:R-:W3:Y:S01]  /*0c90*/  LDC R26, c[0x0][0x610] ;  /* 0x00018400ff1a7b82 */ /* 0x000ee20000000800 */
[----:B------:R-:W-:Y:S05]  /*0ca0*/  @!P0 BRA `(.L_x_10) ;  /* 0x0000000000288947 */ /* 0x000fea0003800000 */
[----:B------:R-:W4:Y:S02]  /*0cb0*/  LDC R9, c[0x0][0x64c] ;  /* 0x00019300ff097b82 */ /* 0x000f240000000800 */
[----:B----4-:R-:W-:-:S05]  /*0cc0*/  IADD3 R9, P0, R28, R9, RZ ;  /* 0x000000091c097210 */ /* 0x010fca0007f1e0ff */
        /* <DEDUP_REMOVED lines=8> */
.L_x_10:
[----:B-1----:R-:W-:Y:S01]  /*0d50*/  SHF.R.U64 R4, R4, R14, R5 ;  /* 0x0000000e04047219 */ /* 0x002fe20000001205 */
[----:B0-----:R-:W-:Y:S01]  /*0d60*/  VIADD R6, R15, 0xffffffff ;  /* 0xffffffff0f067836 */ /* 0x001fe20000000000 */
[----:B------:R-:W-:Y:S02]  /*0d70*/  SHF.L.U32 R0, R21, R12, RZ ;  /* 0x0000000c15007219 */ /* 0x000fe400000006ff */
[----:B------:R-:W-:Y:S01]  /*0d80*/  LOP3.LUT R5, R27, R10, RZ, 0xc0, !PT ;  /* 0x0000000a1b057212 */ /* 0x000fe200078ec0ff */
[----:B------:R-:W-:Y:S01]  /*0d90*/  IMAD.MOV R7, RZ, RZ, -R4 ;  /* 0x000000ffff077224 */ /* 0x000fe200078e0a04 */
[----:B------:R-:W-:Y:S02]  /*0da0*/  SEL R3, R3, R30, !P1 ;  /* 0x0000001e03037207 */ /* 0x000fe40004800000 */
[----:B------:R-:W-:Y:S01]  /*0db0*/  LOP3.LUT R6, R13, R6, RZ, 0xc0, !PT ;  /* 0x000000060d067212 */ /* 0x000fe200078ec0ff */
[----:B------:R-:W-:Y:S02]  /*0dc0*/  IMAD R4, R0, R4, R5 ;  /* 0x0000000400047224 */ /* 0x000fe400078e0205 */
[----:B--2---:R-:W-:-:S02]  /*0dd0*/  IMAD R0, R7, R20, R28 ;  /* 0x0000001407007224 */ /* 0x004fc400078e021c */
[----:B---3--:R-:W-:Y:S02]  /*0de0*/  IMAD R3, R4, R26, R3 ;  /* 0x0000001a04037224 */ /* 0x008fe400078e0203 */
[----:B------:R-:W-:Y:S02]  /*0df0*/  IMAD.MOV.U32 R5, RZ, RZ, 0x1 ;  /* 0x00000001ff057424 */ /* 0x000fe400078e00ff */
[----:B------:R-:W-:-:S03]  /*0e00*/  IMAD R4, R0, R15, R6 ;  /* 0x0000000f00047224 */ /* 0x000fc600078e0206 */
[----:B------:R-:W-:Y:S02]  /*0e10*/  PRMT R0, R5, 0x7610, R0 ;  /* 0x0000761005007816 */ /* 0x000fe40000000000 */
[----:B------:R-:W-:Y:S02]  /*0e20*/  SEL R140, R4, R3, !P1 ;  /* 0x00000003048c7207 */ /* 0x000fe40004800000 */
[----:B------:R-:W-:-:S07]  /*0e30*/  SEL R139, R3, R4, !P1 ;  /* 0x00000004038b7207 */ /* 0x000fce0004800000 */
.L_x_8:
[----:B------:R-:W-:-:S08]  /*0e40*/  NOP ;  /* 0x0000000000007918 */ /* 0x000fd00000000000 */
[----:B------:R-:W0:Y:S02]  /*0e50*/  USETMAXREG.TRY_ALLOC.CTAPOOL UP0, 0xe8 ;  /* 0x000000e8000079c8 */ /* 0x000e240008000600 */
[----:B0-----:R-:W-:-:S13]  /*0e60*/  PLOP3.LUT P0, PT, PT, PT, UP0, 0x80, 0x0 ;  /* 0x000000000000781c */ /* 0x001fda0003f0f008 */
[----:B------:R-:W-:Y:S05]  /*0e70*/  @!P0 BRA `(.L_x_8) ;  /* 0xfffffffc00f08947 */ /* 0x000fea000383ffff */
[----:B------:R-:W-:Y:S01]  /*0e80*/  ULDC.64 UR4, c[0x0][0x598] ;  /* 0x0001660000047ab9 */ /* 0x000fe20000000a00 */
[----:B------:R-:W-:Y:S01]  /*0e90*/  ULDC.64 UR40, c[0x0][0x208] ;  /* 0x0000820000287ab9 */ /* 0x000fe20000000a00 */
[----:B------:R-:W-:-:S04]  /*0ea0*/  ISETP.NE.U32.AND P0, PT, RZ, UR4, PT ;  /* 0x00000004ff007c0c */ /* 0x000fc8000bf05070 */
[----:B------:R-:W-:-:S13]  /*0eb0*/  ISETP.NE.AND.EX P0, PT, RZ, UR5, PT, P0 ;  /* 0x00000005ff007c0c */ /* 0x000fda000bf05300 */
[----:B------:R-:W-:Y:S05]  /*0ec0*/  @!P0 BRA `(.L_x_11) ;  /* 0x00000000001c8947 */ /* 0x000fea0003800000 */
[----:B------:R-:W0:Y:S02]  /*0ed0*/  LDC.64 R4, c[0x0][0x598] ;  /* 0x00016600ff047b82 */ /* 0x000e240000000a00 */
[----:B0-----:R-:W2:Y:S02]  /*0ee0*/  LDG.E.64 R4, desc[UR40][R4.64] ;  /* 0x0000002804047981 */ /* 0x001ea4000c1e1b00 */
[----:B--2---:R-:W-:-:S04]  /*0ef0*/  ISETP.NE.U32.AND P0, PT, R4, RZ, PT ;  /* 0x000000ff0400720c */ /* 0x004fc80003f05070 */
[----:B------:R-:W-:-:S13]  /*0f00*/  ISETP.NE.AND.EX P0, PT, R5, RZ, PT, P0 ;  /* 0x000000ff0500720c */ /* 0x000fda0003f05300 */
[----:B------:R-:W-:Y:S05]  /*0f10*/  @!P0 BRA `(.L_x_11) ;  /* 0x0000000000088947 */ /* 0x000fea0003800000 */
[----:B------:R0:W5:Y:S01]  /*0f20*/  LD.E R136, desc[UR40][R4.64] ;  /* 0x0000002804887980 */ /* 0x000162000c101900 */
[----:B------:R-:W-:Y:S05]  /*0f30*/  BRA `(.L_x_12) ;  /* 0x0000000000247947 */ /* 0x000fea0003800000 */
.L_x_11:
[----:B------:R-:W-:Y:S02]  /*0f40*/  ULDC.64 UR4, c[0x0][0x588] ;  /* 0x0001620000047ab9 */ /* 0x000fe40000000a00 */
[----:B------:R-:W-:-:S04]  /*0f50*/  ISETP.NE.U32.AND P0, PT, RZ, UR4, PT ;  /* 0x00000004ff007c0c */ /* 0x000fc8000bf05070 */
[----:B------:R-:W-:-:S13]  /*0f60*/  ISETP.NE.AND.EX P0, PT, RZ, UR5, PT, P0 ;  /* 0x00000005ff007c0c */ /* 0x000fda000bf05300 */
[----:B------:R-:W-:Y:S05]  /*0f70*/  @!P0 BRA `(.L_x_13) ;  /* 0x00000000000c8947 */ /* 0x000fea0003800000 */
[----:B------:R-:W0:Y:S02]  /*0f80*/  LDC.64 R4, c[0x0][0x588] ;  /* 0x00016200ff047b82 */ /* 0x000e240000000a00 */
[----:B0-----:R1:W5:Y:S01]  /*0f90*/  LDG.E R136, desc[UR40][R4.64] ;  /* 0x0000002804887981 */ /* 0x001362000c1e1900 */
[----:B------:R-:W-:Y:S05]  /*0fa0*/  BRA `(.L_x_12) ;  /* 0x0000000000087947 */ /* 0x000fea0003800000 */
.L_x_13:
[----:B------:R-:W-:Y:S02]  /*0fb0*/  ULDC UR4, c[0x0][0x580] ;  /* 0x0001600000047ab9 */ /* 0x000fe40000000800 */
[----:B------:R-:W-:-:S07]  /*0fc0*/  IMAD.U32 R136, RZ, RZ, UR4 ;  /* 0x00000004ff887e24 */ /* 0x000fce000f8e00ff */
.L_x_12:
[----:B------:R-:W-:Y:S02]  /*0fd0*/  ULDC.64 UR4, c[0x0][0x5a0] ;  /* 0x0001680000047ab9 */ /* 0x000fe40000000a00 */
[----:B------:R-:W-:-:S04]  /*0fe0*/  ISETP.NE.U32.AND P0, PT, RZ, UR4, PT ;  /* 0x00000004ff007c0c */ /* 0x000fc8000bf05070 */
[----:B------:R-:W-:-:S13]  /*0ff0*/  ISETP.NE.AND.EX P0, PT, RZ, UR5, PT, P0 ;  /* 0x00000005ff007c0c */ /* 0x000fda000bf05300 */
[----:B------:R-:W-:Y:S05]  /*1000*/  @!P0 BRA `(.L_x_14) ;  /* 0x00000000001c8947 */ /* 0x000fea0003800000 */
[----:B01----:R-:W0:Y:S02]  /*1010*/  LDC.64 R4, c[0x0][0x5a0] ;  /* 0x00016800ff047b82 */ /* 0x003e240000000a00 */
[----:B0-----:R-:W2:Y:S02]  /*1020*/  LDG.E.64 R4, desc[UR40][R4.64] ;  /* 0x0000002804047981 */ /* 0x001ea4000c1e1b00 */
[----:B--2---:R-:W-:-:S04]  /*1030*/  ISETP.NE.U32.AND P0, PT, R4, RZ, PT ;  /* 0x000000ff0400720c */ /* 0x004fc80003f05070 */
[----:B------:R-:W-:-:S13]  /*1040*/  ISETP.NE.AND.EX P0, PT, R5, RZ, PT, P0 ;  /* 0x000000ff0500720c */ /* 0x000fda0003f05300 */
[----:B------:R-:W-:Y:S05]  /*1050*/  @!P0 BRA `(.L_x_14) ;  /* 0x0000000000088947 */ /* 0x000fea0003800000 */
[----:B------:R0:W5:Y:S01]  /*1060*/  LD.E R138, desc[UR40][R4.64] ;  /* 0x00000028048a7980 */ /* 0x000162000c101900 */
[----:B------:R-:W-:Y:S05]  /*1070*/  BRA `(.L_x_15) ;  /* 0x0000000000247947 */ /* 0x000fea0003800000 */
.L_x_14:
[----:B------:R-:W-:Y:S02]  /*1080*/  ULDC.64 UR4, c[0x0][0x590] ;  /* 0x0001640000047ab9 */ /* 0x000fe40000000a00 */
[----:B------:R-:W-:-:S04]  /*1090*/  ISETP.NE.U32.AND P0, PT, RZ, UR4, PT ;  /* 0x00000004ff007c0c */ /* 0x000fc8000bf05070 */
[----:B------:R-:W-:-:S13]  /*10a0*/  ISETP.NE.AND.EX P0, PT, RZ, UR5, PT, P0 ;  /* 0x00000005ff007c0c */ /* 0x000fda000bf05300 */
[----:B------:R-:W-:Y:S05]  /*10b0*/  @!P0 BRA `(.L_x_16) ;  /* 0x00000000000c8947 */ /* 0x000fea0003800000 */
[----:B01----:R-:W0:Y:S02]  /*10c0*/  LDC.64 R4, c[0x0][0x590] ;  /* 0x00016400ff047b82 */ /* 0x003e240000000a00 */
[----:B0-----:R1:W5:Y:S01]  /*10d0*/  LDG.E R138, desc[UR40][R4.64] ;  /* 0x00000028048a7981 */ /* 0x001362000c1e1900 */
[----:B------:R-:W-:Y:S05]  /*10e0*/  BRA `(.L_x_15) ;  /* 0x0000000000087947 */ /* 0x000fea0003800000 */
.L_x_16:
[----:B------:R-:W-:Y:S02]  /*10f0*/  ULDC UR4, c[0x0][0x584] ;  /* 0x0001610000047ab9 */ /* 0x000fe40000000800 */
[----:B------:R-:W-:-:S07]  /*1100*/  IMAD.U32 R138, RZ, RZ, UR4 ;  /* 0x00000004ff8a7e24 */ /* 0x000fce000f8e00ff */
.L_x_15:
[----:B------:R-:W-:-:S13]  /*1110*/  LOP3.LUT P0, RZ, R0, 0xff, RZ, 0xc0, !PT ;  /* 0x000000ff00ff7812 */ /* 0x000fda000780c0ff */
[----:B------:R-:W-:Y:S05]  /*1120*/  @!P0 EXIT ;  /* 0x000000000000894d */ /* 0x000fea0003800000 */
[----:B------:R-:W-:Y:S01]  /*1130*/  ULDC UR4, c[0x0][0x28c] ;  /* 0x0000a30000047ab9 */ /* 0x000fe20000000800 */
[----:B------:R-:W-:Y:S01]  /*1140*/  LOP3.LUT R150, R19, 0x1, RZ, 0xfc, !PT ;  /* 0x0000000113967812 */ /* 0x000fe200078efcff */
[----:B------:R-:W-:Y:S01]  /*1150*/  UIADD3 UR4, UR4, 0x7f, URZ ;  /* 0x0000007f04047890 */ /* 0x000fe2000fffe03f */
[----:B------:R-:W-:Y:S01]  /*1160*/  UMOV UR36, URZ ;  /* 0x0000003f00247c82 */ /* 0x000fe20008000000 */
[----:B------:R-:W-:Y:S02]  /*1170*/  UMOV UR37, URZ ;  /* 0x0000003f00257c82 */ /* 0x000fe40008000000 */
[----:B------:R-:W-:-:S04]  /*1180*/  USHF.R.S32.HI UR5, URZ, 0x1f, UR4 ;  /* 0x0000001f3f057899 */ /* 0x000fc80008011404 */
[----:B------:R-:W-:-:S04]  /*1190*/  ULEA.HI UR5, UR5, UR4, URZ, 0x7 ;  /* 0x0000000405057291 */ /* 0x000fc8000f8f383f */
[----:B------:R-:W-:-:S12]  /*11a0*/  USHF.R.S32.HI UR38, URZ, 0x7, UR5 ;  /* 0x000000073f267899 */ /* 0x000fd80008011405 */
.L_x_256:
[----:B------:R-:W-:Y:S01]  /*11b0*/  LOP3.LUT R0, R18, 0x80, RZ, 0xc0, !PT ;  /* 0x0000008012007812 */ /* 0x000fe200078ec0ff */
[----:B--2---:R-:W2:Y:S01]  /*11c0*/  S2UR UR6, SR_CgaCtaId ;  /* 0x00000000000679c3 */ /* 0x004ea20000008800 */
[----:B------:R-:W-:Y:S02]  /*11d0*/  UMOV UR39, 0x400 ;  /* 0x0000040000277882 */ /* 0x000fe40000000000 */
[----:B------:R-:W-:-:S06]  /*11e0*/  SHF.R.U32.HI R0, RZ, 0x7, R0 ;  /* 0x00000007ff007819 */ /* 0x000fcc0000011600 */
[----:B---3--:R-:W3:Y:S01]  /*11f0*/  SHFL.IDX PT, R0, R0, RZ, 0x1f ;  /* 0x00001fff00007589 */ /* 0x008ee200000e0000 */
[----:B--2---:R-:W-:Y:S01]  /*1200*/  ULEA UR39, UR6, UR39, 0x18 ;  /* 0x0000002706277291 */ /* 0x004fe2000f8ec03f */
[----:B---3--:R-:W-:-:S13]  /*1210*/  R2UR UR4, R0 ;  /* 0x00000000000472ca */ /* 0x008fda00000e0000 */
[----:B------:R-:W-:-:S04]  /*1220*/  ULEA.HI UR5, UR4, UR4, URZ, 0x1 ;  /* 0x0000000404057291 */ /* 0x000fc8000f8f083f */
[----:B------:R-:W-:-:S04]  /*1230*/  ULOP3.LUT UR5, UR5, 0x7fffe, URZ, 0xc0, !UPT ;  /* 0x0007fffe05057892 */ /* 0x000fc8000f8ec03f */
[----:B------:R-:W-:-:S03]  /*1240*/  UIADD3 UR5, UR4, -UR5, URZ ;  /* 0x8000000504057290 */ /* 0x000fc6000fffe03f */
[----:B------:R-:W-:Y:S01]  /*1250*/  ULDC UR4, c[0x0][0x28c] ;  /* 0x0000a30000047ab9 */ /* 0x000fe20000000800 */
[----:B------:R-:W-:Y:S01]  /*1260*/  ULEA UR5, UR5, UR39, 0xd ;  /* 0x0000002705057291 */ /* 0x000fe2000f8e683f */
[----:B------:R-:W-:-:S03]  /*1270*/  ISETP.LT.AND P0, PT, RZ, UR4, PT ;  /* 0x00000004ff007c0c */ /* 0x000fc6000bf01270 */
[----:B------:R-:W-:-:S04]  /*1280*/  UIADD3 UR5, UR5, 0x100, URZ ;  /* 0x0000010005057890 */ /* 0x000fc8000fffe03f */
[----:B------:R-:W-:-:S04]  /*1290*/  USHF.R.U32.HI UR5, URZ, 0x4, UR5 ;  /* 0x000000043f057899 */ /* 0x000fc80008011605 */
[----:B------:R-:W-:Y:S02]  /*12a0*/  ULOP3.LUT UR42, UR5, 0x3fff, URZ, 0xc0, !UPT ;  /* 0x00003fff052a7892 */ /* 0x000fe4000f8ec03f */
[----:B-1--45:R-:W-:Y:S10]  /*12b0*/  @P0 BRA `(.L_x_17) ;  /* 0x0000000000400947 */ /* 0x032ff40003800000 */
[----:B------:R-:W-:Y:S01]  /*12c0*/  MOV R0, 0x0 ;  /* 0x0000000000007802 */ /* 0x000fe20000000f00 */
[----:B------:R-:W-:Y:S01]  /*12d0*/  ULDC.64 UR4, c[0x4][0x68] ;  /* 0x01001a0000047ab9 */ /* 0x000fe20000000a00 */
[----:B------:R-:W-:Y:S01]  /*12e0*/  ULDC.64 UR6, c[0x4][0x8] ;  /* 0x0100020000067ab9 */ /* 0x000fe20000000a00 */
[----:B01----:R-:W-:Y:S01]  /*12f0*/  IMAD.U32 R4, RZ, RZ, UR4 ;  /* 0x00000004ff047e24 */ /* 0x003fe2000f8e00ff */
[----:B------:R0:W1:Y:S01]  /*1300*/  LDC.64 R14, c[0x4][R0] ;  /* 0x01000000000e7b82 */ /* 0x0000620000000a00 */
[----:B------:R-:W-:Y:S01]  /*1310*/  IMAD.U32 R5, RZ, RZ, UR5 ;  /* 0x00000005ff057e24 */ /* 0x000fe2000f8e00ff */
[----:B------:R-:W-:Y:S01]  /*1320*/  ULDC.64 UR4, c[0x4][0x70] ;  /* 0x01001c0000047ab9 */ /* 0x000fe20000000a00 */
[----:B------:R-:W-:Y:S02]  /*1330*/  IMAD.U32 R10, RZ, RZ, UR6 ;  /* 0x00000006ff0a7e24 */ /* 0x000fe4000f8e00ff */
[----:B------:R-:W-:Y:S02]  /*1340*/  IMAD.U32 R6, RZ, RZ, UR4 ;  /* 0x00000004ff067e24 */ /* 0x000fe4000f8e00ff */
[----:B------:R-:W-:-:S02]  /*1350*/  IMAD.U32 R7, RZ, RZ, UR5 ;  /* 0x00000005ff077e24 */ /* 0x000fc4000f8e00ff */
[----:B------:R-:W-:Y:S02]  /*1360*/  IMAD.U32 R11, RZ, RZ, UR7 ;  /* 0x00000007ff0b7e24 */ /* 0x000fe4000f8e00ff */
[----:B------:R-:W-:Y:S02]  /*1370*/  IMAD.MOV.U32 R8, RZ, RZ, 0x1e1 ;  /* 0x000001e1ff087424 */ /* 0x000fe400078e00ff */
[----:B------:R-:W-:Y:S02]  /*1380*/  IMAD.MOV.U32 R12, RZ, RZ, 0x1 ;  /* 0x00000001ff0c7424 */ /* 0x000fe400078e00ff */
[----:B0-----:R-:W-:-:S07]  /*1390*/  IMAD.MOV.U32 R13, RZ, RZ, RZ ;  /* 0x000000ffff0d7224 */ /* 0x001fce00078e00ff */
[----:B------:R-:W-:-:S07]  /*13a0*/  LEPC R20, `(.L_x_17) ;  /* 0x000000001014794e */ /* 0x000fce0000000000 */
[----:B-1---5:R-:W-:Y:S05]  /*13b0*/  CALL.ABS.NOINC R14 ;  /* 0x000000000e007343 */ /* 0x022fea0003c00000 */
.L_x_17:
[----:B------:R-:W-:-:S13]  /*13c0*/  ISETP.NE.AND P0, PT, R150, 0x3, PT ;  /* 0x000000039600780c */ /* 0x000fda0003f05270 */
[----:B------:R-:W-:Y:S05]  /*13d0*/  @!P0 BRA `(.L_x_18) ;  /* 0x0000000000048947 */ /* 0x000fea0003800000 */
[----:B------:R-:W-:Y:S01]  /*13e0*/  BPT.TRAP 0x1 ;  /* 0x000000040000795c */ /* 0x000fe20000300000 */
.L_x_18:
[----:B------:R-:W-:Y:S02]  /*13f0*/  IMAD.U32 R3, RZ, RZ, UR37 ;  /* 0x00000025ff037e24 */ /* 0x000fe4000f8e00ff */
[----:B------:R-:W-:-:S03]  /*1400*/  IMAD.U32 R0, RZ, RZ, UR36 ;  /* 0x00000024ff007e24 */ /* 0x000fc6000f8e00ff */
[----:B------:R-:W-:Y:S02]  /*1410*/  LEA R3, R3, UR39, 0x3 ;  /* 0x0000002703037c11 */ /* 0x000fe4000f8e18ff */
[----:B------:R-:W-:-:S04]  /*1420*/  SHF.L.U32 R0, R0, 0x1f, RZ ;  /* 0x0000001f00007819 */ /* 0x000fc800000006ff */
[----:B------:R2:W3:Y:S01]  /*1430*/  SYNCS.PHASECHK.TRANS64.TRYWAIT P1, [R3+URZ], R0 ;  /* 0x00000000030075a7 */ /* 0x0004e2000802017f */
[----:B------:R-:W-:Y:S05]  /*1440*/  @!P0 BRA `(.L_x_19) ;  /* 0x0000000000048947 */ /* 0x000fea0003800000 */
[----:B------:R-:W-:Y:S01]  /*1450*/  BPT.TRAP 0x1 ;  /* 0x000000040000795c */ /* 0x000fe20000300000 */
.L_x_19:
[----:B---3--:R-:W-:Y:S05]  /*1460*/  @P1 BRA `(.L_x_20) ;  /* 0x0000000000081947 */ /* 0x008fea0003800000 */
[----:B------:R-:W3:Y:S02]  /*1470*/  SYNCS.PHASECHK.TRANS64.TRYWAIT P1, [R3+URZ], R0 ;  /* 0x00000000030075a7 */ /* 0x000ee4000802017f */
[----:B---3--:R-:W-:Y:S05]  /*1480*/  @!P1 BRA `(.L_x_21) ;  /* 0x000000e400bc9947 */ /* 0x008fea0003800000 */
.L_x_20:
[----:B------:R-:W-:-:S04]  /*1490*/  UISETP.LT.AND UP0, UPT, UR38, 0x1, UPT ;  /* 0x000000012600788c */ /* 0x000fc8000bf01270 */
[----:B------:R-:W-:-:S06]  /*14a0*/  USEL UR4, UR38, 0x1, UP0 ;  /* 0x0000000126047887 */ /* 0x000fcc0008000000 */
[----:B--23--:R-:W-:Y:S01]  /*14b0*/  IMAD.U32 R0, RZ, RZ, UR4 ;  /* 0x00000004ff007e24 */ /* 0x00cfe2000f8e00ff */
[----:B------:R-:W-:Y:S05]  /*14c0*/  WARPSYNC.ALL ;  /* 0x0000000000007948 */ /* 0x000fea0003800000 */
[----:B------:R-:W-:-:S04]  /*14d0*/  IADD3 R0, -R0, UR38, RZ ;  /* 0x0000002600007c10 */ /* 0x000fc8000fffe1ff */
[----:B------:R-:W-:Y:S01]  /*14e0*/  ISETP.GE.AND P1, PT, R0, 0x1, PT ;  /* 0x000000010000780c */ /* 0x000fe20003f26270 */
[----:B------:R-:W-:Y:S01]  /*14f0*/  UIADD3 UR4, UR39, 0x20100, URZ ;  /* 0x0002010027047890 */ /* 0x000fe2000fffe03f */
[----:B------:R-:W-:Y:S01]  /*1500*/  WARPGROUP.ARRIVE ;  /* 0x00000000000079c5 */ /* 0x000fe20000000000 */
[----:B------:R-:W-:Y:S01]  /*1510*/  UMOV UR9, 0x40000040 ;  /* 0x4000004000097882 */ /* 0x000fe20000000000 */
[----:B------:R-:W-:Y:S01]  /*1520*/  UMOV UR11, 0x40000040 ;  /* 0x40000040000b7882 */ /* 0x000fe20000000000 */
[----:B------:R-:W-:Y:S01]  /*1530*/  USHF.R.U32.HI UR4, URZ, 0x4, UR4 ;  /* 0x000000043f047899 */ /* 0x000fe20008011604 */
[----:B------:R-:W-:Y:S01]  /*1540*/  UMOV UR17, UR9 ;  /* 0x0000000900117c82 */ /* 0x000fe20008000000 */
[----:B------:R-:W-:Y:S02]  /*1550*/  UMOV UR19, 0x40000040 ;  /* 0x4000004000137882 */ /* 0x000fe40000000000 */
[----:B------:R-:W-:Y:S02]  /*1560*/  ULOP3.LUT UR5, UR4, 0x3fff, URZ, 0xc0, !UPT ;  /* 0x00003fff04057892 */ /* 0x000fe4000f8ec03f */
[----:B------:R-:W-:-:S02]  /*1570*/  ULOP3.LUT UR4, UR42, 0x10000, URZ, 0xfc, !UPT ;  /* 0x000100002a047892 */ /* 0x000fc4000f8efc3f */
[----:B------:R-:W-:Y:S02]  /*1580*/  ULOP3.LUT UR5, UR5, 0x10000, URZ, 0xfc, !UPT ;  /* 0x0001000005057892 */ /* 0x000fe4000f8efc3f */
[----:B------:R-:W-:Y:S02]  /*1590*/  ULEA UR7, UR37, UR4, 0xc ;  /* 0x0000000425077291 */ /* 0x000fe4000f8e603f */
[----:B------:R-:W-:Y:S01]  /*15a0*/  UIMAD UR6, UR37, 0x700, UR5 ;  /* 0x00000700250678a4 */ /* 0x000fe2000f8e0205 */
[----:B------:R-:W-:Y:S01]  /*15b0*/  UMOV UR13, UR9 ;  /* 0x00000009000d7c82 */ /* 0x000fe20008000000 */
[----:B------:R-:W-:Y:S02]  /*15c0*/  UMOV UR15, 0x40000040 ;  /* 0x40000040000f7882 */ /* 0x000fe40000000000 */
[----:B------:R-:W-:Y:S01]  /*15d0*/  UIADD3 UR18, UR6, 0x80, URZ ;  /* 0x0000008006127890 */ /* 0x000fe2000fffe03f */
[----:B------:R-:W-:Y:S02]  /*15e0*/  UMOV UR8, UR7 ;  /* 0x0000000700087c82 */ /* 0x000fe40008000000 */
[----:B------:R-:W-:Y:S01]  /*15f0*/  UMOV UR10, UR6 ;  /* 0x00000006000a7c82 */ /* 0x000fe20008000000 */
[----:B------:R-:W-:Y:S01]  /*1600*/  UMOV UR16, UR8 ;  /* 0x0000000800107c82 */ /* 0x000fe20008000000 */
[----:B------:R-:W-:Y:S01]  /*1610*/  HGMMA.64x16x16.F32 R128, gdesc[UR8], RZ, !UPT, gsb0 ;  /* 0x00200000088079f0 */ /* 0x000fe2000c0008ff */
[----:B------:R-:W-:Y:S01]  /*1620*/  UIADD3 UR14, UR6, 0x100, URZ ;  /* 0x00000100060e7890 */ /* 0x000fe2000fffe03f */
[----:B------:R-:W-:Y:S01]  /*1630*/  UMOV UR12, UR8 ;  /* 0x00000008000c7c82 */ /* 0x000fe20008000000 */
[----:B------:R-:W-:Y:S01]  /*1640*/  UIADD3 UR22, UR6, 0x180, URZ ;  /* 0x0000018006167890 */ /* 0x000fe2000fffe03f */
[----:B------:R-:W-:Y:S01]  /*1650*/  UMOV UR20, UR8 ;  /* 0x0000000800147c82 */ /* 0x000fe20008000000 */
[----:B------:R-:W-:Y:S01]  /*1660*/  UMOV UR21, UR9 ;  /* 0x0000000900157c82 */ /* 0x000fe20008000000 */
[----:B------:R-:W-:Y:S01]  /*1670*/  UMOV UR23, 0x40000040 ;  /* 0x4000004000177882 */ /* 0x000fe20000000000 */
        /* <DEDUP_REMOVED lines=13> */
[----:B------:R-:W-:Y:S01]  /*1750*/  UMOV UR9, 0x40000040 ;  /* 0x4000004000097882 */ /* 0x000fe20000000000 */
[----:B------:R-:W-:-:S02]  /*1760*/  WARPGROUP.DEPBAR.LE gsb0, 0x0 ;  /* 0x00008000000079c5 */ /* 0x000fc40000010000 */
[----:B------:R-:W-:-:S06]  /*1770*/  WARPGROUP.ARRIVE ;  /* 0x00000000000079c5 */ /* 0x000fcc0000000000 */
[----:B------:R-:W-:Y:S03]  /*1780*/  HGMMA.64x16x16.F32 R112, gdesc[UR16], RZ, !UPT, gsb0 ;  /* 0x00200000107079f0 */ /* 0x000fe6000c0008ff */
[----:B------:R-:W-:Y:S02]  /*1790*/  WARPGROUP.DEPBAR.LE gsb0, 0x0 ;  /* 0x00008000000079c5 */ /* 0x000fe40000010000 */
[----:B------:R-:W-:-:S06]  /*17a0*/  WARPGROUP.ARRIVE ;  /* 0x00000000000079c5 */ /* 0x000fcc0000000000 */
[----:B------:R-:W-:Y:S01]  /*17b0*/  HGMMA.64x16x16.F32 R96, gdesc[UR12], RZ, !UPT, gsb0 ;  /* 0x002000000c6079f0 */ /* 0x000fe2000c0008ff */
[----:B------:R-:W-:-:S07]  /*17c0*/  UIADD3 UR12, UR7, 0x2, URZ ;  /* 0x00000002070c7890 */ /* 0x000fce000fffe03f */
[----:B------:R-:W-:Y:S01]  /*17d0*/  UMOV UR8, UR12 ;  /* 0x0000000c00087c82 */ /* 0x000fe20008000000 */
[----:B------:R-:W-:Y:S02]  /*17e0*/  WARPGROUP.DEPBAR.LE gsb0, 0x0 ;  /* 0x00008000000079c5 */ /* 0x000fe40000010000 */
[----:B------:R-:W-:-:S06]  /*17f0*/  WARPGROUP.ARRIVE ;  /* 0x00000000000079c5 */ /* 0x000fcc0000000000 */
[----:B------:R-:W-:Y:S03]  /*1800*/  HGMMA.64x16x16.F32 R80, gdesc[UR20], RZ, !UPT, gsb0 ;  /* 0x00200000145079f0 */ /* 0x000fe6000c0008ff */
        /* <DEDUP_REMOVED lines=8> */
[----:B------:R-:W-:Y:S01]  /*1890*/  HGMMA.64x16x16.F32 R32, gdesc[UR28], RZ, !UPT, gsb0 ;  /* 0x002000001c2079f0 */ /* 0x000fe2000c0008ff */
[----:B------:R-:W-:Y:S01]  /*18a0*/  UMOV UR28, UR42 ;  /* 0x0000002a001c7c82 */ /* 0x000fe20008000000 */
[----:B------:R-:W-:Y:S01]  /*18b0*/  UMOV UR29, 0x40000040 ;  /* 0x40000040001d7882 */ /* 0x000fe20000000000 */
[----:B------:R-:W-:Y:S01]  /*18c0*/  UMOV UR32, UR28 ;  /* 0x0000001c00207c82 */ /* 0x000fe20008000000 */
        /* <DEDUP_REMOVED lines=9> */
[----:B------:R-:W-:Y:S01]  /*1960*/  UIADD3 UR42, UR7, 0x404, URZ ;  /* 0x00000404072a7890 */ /* 0x000fe2000fffe03f */
[----:B------:R-:W-:-:S02]  /*1970*/  WARPGROUP.DEPBAR.LE gsb0, 0x0 ;  /* 0x00008000000079c5 */ /* 0x000fc40000010000 */
[----:B------:R-:W-:-:S06]  /*1980*/  WARPGROUP.ARRIVE ;  /* 0x00000000000079c5 */ /* 0x000fcc0000000000 */
[----:B------:R-:W-:Y:S01]  /*1990*/  HGMMA.64x16x16.F32 R24, gdesc[UR28], RZ, !UPT, gsb0 ;  /* 0x002000001c1879f0 */ /* 0x000fe2000c0008ff */
[----:B------:R-:W-:Y:S01]  /*19a0*/  UMOV UR30, UR10 ;  /* 0x0000000a001e7c82 */ /* 0x000fe20008000000 */
[----:B------:R-:W-:Y:S01]  /*19b0*/  UMOV UR31, UR11 ;  /* 0x0000000b001f7c82 */ /* 0x000fe20008000000 */
[----:B------:R-:W-:Y:S01]  /*19c0*/  UMOV UR11, 0x40000040 ;  /* 0x40000040000b7882 */ /* 0x000fe20000000000 */
[----:B------:R-:W-:Y:S02]  /*19d0*/  WARPGROUP.DEPBAR.LE gsb0, 0x0 ;  /* 0x00008000000079c5 */ /* 0x000fe40000010000 */
[----:B------:R-:W-:-:S06]  /*19e0*/  WARPGROUP.ARRIVE ;  /* 0x00000000000079c5 */ /* 0x000fcc0000000000 */
[----:B------:R-:W-:Y:S01]  /*19f0*/  HGMMA.64x16x16.F32 R40, gdesc[UR32], RZ, !UPT, gsb0 ;  /* 0x00200000202879f0 */ /* 0x000fe2000c0008ff */
[----:B------:R-:W-:Y:S01]  /*1a00*/  UIADD3 UR34, UR6, 0x202, URZ ;  /* 0x0000020206227890 */ /* 0x000fe2000fffe03f */
        /* <DEDUP_REMOVED lines=23> */
[----:B------:R-:W-:-:S04]  /*1b80*/  UMOV UR15, 0x40000040 ;  /* 0x40000040000f7882 */ /* 0x000fc80000000000 */
[----:B------:R-:W-:Y:S01]  /*1b90*/  UMOV UR10, UR14 ;  /* 0x0000000e000a7c82 */ /* 0x000fe20008000000 */
[----:B------:R-:W-:Y:S01]  /*1ba0*/  UIADD3 UR14, UR6, 0x182, URZ ;  /* 0x00000182060e7890 */ /* 0x000fe2000fffe03f */
        /* <DEDUP_REMOVED lines=16> */
[----:B------:R-:W-:Y:S03]  /*1cb0*/  HGMMA.64x16x16.F32 R128, gdesc[UR8], R128, gsb0 ;  /* 0x00200000088079f0 */ /* 0x000fe60008000880 */
        /* <DEDUP_REMOVED lines=8> */
[----:B------:R-:W-:Y:S01]  /*1d40*/  HGMMA.64x16x16.F32 R80, gdesc[UR12], R80, gsb0 ;  /* 0x002000000c5079f0 */ /* 0x000fe20008000850 */
[----:B------:R-:W-:Y:S02]  /*1d50*/  UIADD3 UR12, UR7, 0x402, URZ ;  /* 0x00000402070c7890 */ /* 0x000fe4000fffe03f */
        /* <DEDUP_REMOVED lines=23> */
[----:B------:R-:W-:-:S02]  /*1ed0*/  WARPGROUP.DEPBAR.LE gsb0, 0x0 ;  /* 0x00008000000079c5 */ /* 0x000fc40000010000 */
[----:B------:R-:W-:-:S06]  /*1ee0*/  WARPGROUP.ARRIVE ;  /* 0x00000000000079c5 */ /* 0x000fcc0000000000 */
[----:B------:R-:W-:Y:S01]  /*1ef0*/  HGMMA.64x16x16.F32 R24, gdesc[UR28], R24, gsb0 ;  /* 0x002000001c1879f0 */ /* 0x000fe20008000818 */
[----:B------:R-:W-:Y:S01]  /*1f00*/  UIADD3 UR30, UR6, 0x304, URZ ;  /* 0x00000304061e7890 */ /* 0x000fe2000fffe03f */
[----:B------:R-:W-:Y:S01]  /*1f10*/  UMOV UR31, 0x40000040 ;  /* 0x40000040001f7882 */ /* 0x000fe20000000000 */
[----:B------:R-:W-:Y:S02]  /*1f20*/  WARPGROUP.DEPBAR.LE gsb0, 0x0 ;  /* 0x00008000000079c5 */ /* 0x000fe40000010000 */
        /* <DEDUP_REMOVED lines=12> */
[----:B------:R-:W-:Y:S02]  /*1ff0*/  UIADD3 UR12, UR7, 0x4, URZ ;  /* 0x00000004070c7890 */ /* 0x000fe4000fffe03f */
[----:B------:R-:W-:Y:S02]  /*2000*/  UIADD3 UR13, UR6, 0x4, URZ ;  /* 0x00000004060d7890 */ /* 0x000fe4000fffe03f */
        /* <DEDUP_REMOVED lines=15> */
[----:B------:R-:W-:Y:S01]  /*2100*/  UMOV UR8, UR12 ;  /* 0x0000000c00087c82 */ /* 0x000fe20008000000 */
[----:B------:R-:W-:Y:S01]  /*2110*/  UMOV UR9, 0x40000040 ;  /* 0x4000004000097882 */ /* 0x000fe20000000000 */
        /* <DEDUP_REMOVED lines=17> */
[----:B------:R-:W-:Y:S02]  /*2230*/  UMOV UR9, 0x40000040 ;  /* 0x4000004000097882 */ /* 0x000fe40000000000 */
[----:B------:R-:W-:Y:S02]  /*2240*/  WARPGROUP.DEPBAR.LE gsb0, 0x0 ;  /* 0x00008000000079c5 */ /* 0x000fe40000010000 */
[----:B------:R-:W-:-:S06]  /*2250*/  WARPGROUP.ARRIVE ;  /* 0x00000000000079c5 */ /* 0x000fcc0000000000 */
[----:B------:R-:W-:Y:S03]  /*2260*/  HGMMA.64x16x16.F32 R112, gdesc[UR16], R112, gsb0 ;  /* 0x00200000107079f0 */ /* 0x000fe60008000870 */
[----:B------:R-:W-:Y:S02]  /*2270*/  WARPGROUP.DEPBAR.LE gsb0, 0x0 ;  /* 0x00008000000079c5 */ /* 0x000fe40000010000 */
[----:B------:R-:W-:-:S06]  /*2280*/  WARPGROUP.ARRIVE ;  /* 0x00000000000079c5 */ /* 0x000fcc0000000000 */
[----:B------:R-:W-:Y:S01]  /*2290*/  HGMMA.64x16x16.F32 R96, gdesc[UR12], R96, gsb0 ;  /* 0x002000000c6079f0 */ /* 0x000fe20008000860 */
[----:B------:R-:W-:-:S07]  /*22a0*/  UIADD3 UR12, UR7, 0x6, URZ ;  /* 0x00000006070c7890 */ /* 0x000fce000fffe03f */
[----:B------:R-:W-:Y:S01]  /*22b0*/  UMOV UR8, UR12 ;  /* 0x0000000c00087c82 */ /* 0x000fe20008000000 */
        /* <DEDUP_REMOVED lines=27> */
[----:B------:R-:W-:Y:S01]  /*2470*/  HGMMA.64x16x16.F32 R24, gdesc[UR28], R24, gsb0 ;  /* 0x002000001c1879f0 */ /* 0x000fe20008000818 */
[----:B------:R-:W-:Y:S01]  /*2480*/  UMOV UR30, UR10 ;  /* 0x0000000a001e7c82 */ /* 0x000fe20008000000 */
[----:B------:R-:W-:Y:S01]  /*2490*/  UMOV UR31, UR11 ;  /* 0x0000000b001f7c82 */ /* 0x000fe20008000000 */
[----:B------:R-:W-:Y:S01]  /*24a0*/  UMOV UR11, 0x40000040 ;  /* 0x40000040000b7882 */ /* 0x000fe20000000000 */
[----:B------:R-:W-:Y:S02]  /*24b0*/  WARPGROUP.DEPBAR.LE gsb0, 0x0 ;  /* 0x00008000000079c5 */ /* 0x000fe40000010000 */
[----:B------:R-:W-:-:S06]  /*24c0*/  WARPGROUP.ARRIVE ;  /* 0x00000000000079c5 */ /* 0x000fcc0000000000 */
[----:B------:R-:W-:Y:S01]  /*24d0*/  HGMMA.64x16x16.F32 R40, gdesc[UR32], R40, gsb0 ;  /* 0x00200000202879f0 */ /* 0x000fe20008000828 */
[----:B------:R-:W-:Y:S01]  /*24e0*/  UIADD3 UR34, UR6, 0x206, URZ ;  /* 0x0000020606227890 */ /* 0x000fe2000fffe03f */
        /* <DEDUP_REMOVED lines=268> */
[----:B------:R-:W-:Y:S01]  /*35b0*/  UIADD3 UR14, UR6, 0x404, URZ ;  /* 0x00000404060e7890 */ /* 0x000fe2000fffe03f */
[----:B------:R-:W-:Y:S01]  /*35c0*/  UMOV UR15, 0x40000040 ;  /* 0x40000040000f7882 */ /* 0x000fe20000000000 */
[----:B------:R-:W-:Y:S02]  /*35d0*/  WARPGROUP.DEPBAR.LE gsb0, 0x0 ;  /* 0x00008000000079c5 */ /* 0x000fe40000010000 */
[----:B------:R-:W-:-:S06]  /*35e0*/  WARPGROUP.ARRIVE ;  /* 0x00000000000079c5 */ /* 0x000fcc0000000000 */
[----:B------:R-:W-:Y:S01]  /*35f0*/  HGMMA.64x16x16.F32 R88, gdesc[UR20], R88, gsb0 ;  /* 0x00200000145879f0 */ /* 0x000fe20008000858 */
[----:B------:R-:W-:Y:S01]  /*3600*/  UIADD3 UR22, UR6, 0x384, URZ ;  /* 0x0000038406167890 */ /* 0x000fe2000fffe03f */
[----:B------:R-:W-:Y:S01]  /*3610*/  UMOV UR20, UR12 ;  /* 0x0000000c00147c82 */ /* 0x000fe20008000000 */
[----:B------:R-:W-:Y:S01]  /*3620*/  UMOV UR21, 0x40000040 ;  /* 0x4000004000157882 */ /* 0x000fe20000000000 */
        /* <DEDUP_REMOVED lines=28> */
[----:B------:R-:W-:Y:S01]  /*37f0*/  HGMMA.64x16x16.F32 R112, gdesc[UR12], R112, gsb0 ;  /* 0x002000000c7079f0 */ /* 0x000fe20008000870 */
[----:B------:R-:W-:Y:S01]  /*3800*/  UIADD3 UR12, UR7, 0x806, URZ ;  /* 0x00000806070c7890 */ /* 0x000fe2000fffe03f */
[----:B------:R-:W-:Y:S01]  /*3810*/  UMOV UR13, 0x40000040 ;  /* 0x40000040000d7882 */ /* 0x000fe20000000000 */
[----:B------:R-:W-:Y:S02]  /*3820*/  WARPGROUP.DEPBAR.LE gsb0, 0x0 ;  /* 0x00008000000079c5 */ /* 0x000fe40000010000 */
[----:B------:R-:W-:-:S06]  /*3830*/  WARPGROUP.ARRIVE ;  /* 0x00000000000079c5 */ /* 0x000fcc0000000000 */
[----:B------:R-:W-:Y:S03]  /*3840*/  HGMMA.64x16x16.F32 R96, gdesc[UR24], R96, gsb0 ;  /* 0x00200000186079f0 */ /* 0x000fe60008000860 */
[----:B------:R-:W-:Y:S02]  /*3850*/  WARPGROUP.DEPBAR.LE gsb0, 0x0 ;  /* 0x00008000000079c5 */ /* 0x000fe40000010000 */
[----:B------:R-:W-:-:S06]  /*3860*/  WARPGROUP.ARRIVE ;  /* 0x00000000000079c5 */ /* 0x000fcc0000000000 */
[----:B------:R-:W-:Y:S01]  /*3870*/  HGMMA.64x16x16.F32 R80, gdesc[UR8], R80, gsb0 ;  /* 0x00200000085079f0 */ /* 0x000fe20008000850 */
[----:B------:R-:W-:Y:S02]  /*3880*/  UIADD3 UR8, UR7, 0xc04, URZ ;  /* 0x00000c0407087890 */ /* 0x000fe4000fffe03f */
[----:B------:R-:W-:Y:S01]  /*3890*/  UIADD3 UR7, UR7, 0xc06, URZ ;  /* 0x00000c0607077890 */ /* 0x000fe2000fffe03f */
        /* <DEDUP_REMOVED lines=26> */
[----:B------:R-:W-:Y:S01]  /*3a40*/  UIADD3 UR14, UR6, 0x386, URZ ;  /* 0x00000386060e7890 */ /* 0x000fe2000fffe03f */
        /* <DEDUP_REMOVED lines=100> */
[----:B------:R-:W-:Y:S05]  /*4090*/  @!P1 BRA `(.L_x_22) ;  /* 0x0000002c00909947 */ /* 0x000fea0003800000 */
[----:B------:R-:W-:Y:S01]  /*40a0*/  UIADD3 UR6, UR37, 0x1, URZ ;  /* 0x0000000125067890 */ /* 0x000fe2000fffe03f */
[----:B------:R-:W-:Y:S02]  /*40b0*/  IMAD.MOV.U32 R3, RZ, RZ, R0 ;  /* 0x000000ffff037224 */ /* 0x000fe400078e0000 */
[----:B01----:R-:W-:Y:S01]  /*40c0*/  IMAD.U32 R4, RZ, RZ, UR37 ;  /* 0x00000025ff047e24 */ /* 0x003fe2000f8e00ff */
[----:B------:R-:W-:-:S04]  /*40d0*/  UISETP.NE.AND UP0, UPT, UR6, 0x2, UPT ;  /* 0x000000020600788c */ /* 0x000fc8000bf05270 */
[----:B------:R-:W-:Y:S02]  /*40e0*/  USEL UR7, URZ, 0x1, UP0 ;  /* 0x000000013f077887 */ /* 0x000fe40008000000 */
[----:B------:R-:W-:Y:S02]  /*40f0*/  USEL UR6, UR6, URZ, UP0 ;  /* 0x0000003f06067287 */ /* 0x000fe40008000000 */
[----:B------:R-:W-:-:S06]  /*4100*/  ULOP3.LUT UR7, UR36, UR7, URZ, 0x3c, !UPT ;  /* 0x0000000724077292 */ /* 0x000fcc000f8e3c3f */
[----:B------:R-:W-:-:S07]  /*4110*/  IMAD.U32 R7, RZ, RZ, UR7 ;  /* 0x00000007ff077e24 */ /* 0x000fce000f8e00ff */
.L_x_29:
[----:B------:R-:W-:Y:S05]  /*4120*/  @!P0 BRA `(.L_x_23) ;  /* 0x0000000000048947 */ /* 0x000fea0003800000 */
[----:B------:R-:W-:Y:S01]  /*4130*/  BPT.TRAP 0x1 ;  /* 0x000000040000795c */ /* 0x000fe20000300000 */
.L_x_23:
[----:B------:R-:W-:Y:S01]  /*4140*/  ULEA UR7, UR6, UR39, 0x3 ;  /* 0x0000002706077291 */ /* 0x000fe2000f8e183f */
[----:B------:R-:W-:-:S08]  /*4150*/  SHF.L.U32 R5, R7, 0x1f, RZ ;  /* 0x0000001f07057819 */ /* 0x000fd000000006ff */
[----:B------:R0:W1:Y:S01]  /*4160*/  SYNCS.PHASECHK.TRANS64.TRYWAIT P1, [UR7], R5 ;  /* 0x00000005ff0075a7 */ /* 0x0000620008020147 */
[----:B------:R-:W-:Y:S05]  /*4170*/  @!P0 BRA `(.L_x_24) ;  /* 0x0000000000048947 */ /* 0x000fea0003800000 */
[----:B------:R-:W-:Y:S01]  /*4180*/  BPT.TRAP 0x1 ;  /* 0x000000040000795c */ /* 0x000fe20000300000 */
.L_x_24:
[----:B-1----:R-:W-:Y:S05]  /*4190*/  @P1 BRA `(.L_x_25) ;  /* 0x0000000000081947 */ /* 0x002fea0003800000 */
[----:B------:R-:W1:Y:S02]  /*41a0*/  SYNCS.PHASECHK.TRANS64.TRYWAIT P1, [UR7], R5 ;  /* 0x00000005ff0075a7 */ /* 0x000e640008020147 */
[----:B-1----:R-:W-:Y:S05]  /*41b0*/  @!P1 BRA `(.L_x_26) ;  /* 0x000000b800849947 */ /* 0x002fea0003800000 */
.L_x_25:
[----:B------:R-:W-:Y:S01]  /*41c0*/  ULEA UR7, UR6, UR4, 0xc ;  /* 0x0000000406077291 */ /* 0x000fe2000f8e603f */
[----:B------:R-:W-:Y:S01]  /*41d0*/  WARPGROUP.ARRIVE ;  /* 0x00000000000079c5 */ /* 0x000fe20000000000 */
[----:B------:R-:W-:Y:S01]  /*41e0*/  UIMAD UR42, UR6, 0x700, UR5 ;  /* 0x00000700062a78a4 */ /* 0x000fe2000f8e0205 */
[----:B------:R-:W-:Y:S01]  /*41f0*/  UMOV UR9, 0x40000040 ;  /* 0x4000004000097882 */ /* 0x000fe20000000000 */
[----:B------:R-:W-:Y:S02]  /*4200*/  UMOV UR11, 0x40000040 ;  /* 0x40000040000b7882 */ /* 0x000fe40000000000 */
[----:B------:R-:W-:Y:S01]  /*4210*/  UIADD3 UR14, UR42, 0x80, URZ ;  /* 0x000000802a0e7890 */ /* 0x000fe2000fffe03f */
[----:B------:R-:W-:Y:S02]  /*4220*/  UMOV UR8, UR7 ;  /* 0x0000000700087c82 */ /* 0x000fe40008000000 */
[----:B------:R-:W-:Y:S01]  /*4230*/  UMOV UR10, UR42 ;  /* 0x0000002a000a7c82 */ /* 0x000fe20008000000 */
[----:B------:R-:W-:Y:S01]  /*4240*/  UMOV UR12, UR8 ;  /* 0x00000008000c7c82 */ /* 0x000fe20008000000 */
[----:B------:R-:W-:Y:S01]  /*4250*/  HGMMA.64x16x16.F32 R128, gdesc[UR8], R128, gsb0 ;  /* 0x00200000088079f0 */ /* 0x000fe20008000880 */
        /* <DEDUP_REMOVED lines=22> */
[----:B------:R-:W-:-:S02]  /*43c0*/  UIADD3 UR8, UR7, 0x2, URZ ;  /* 0x0000000207087890 */ /* 0x000fc4000fffe03f */
[----:B------:R-:W-:Y:S01]  /*43d0*/  UIADD3 UR9, UR42, 0x2, URZ ;  /* 0x000000022a097890 */ /* 0x000fe2000fffe03f */
        /* <DEDUP_REMOVED lines=167> */
[----:B------:R-:W-:Y:S01]  /*4e50*/  UMOV UR14, UR17 ;  /* 0x00000011000e7c82 */ /* 0x000fe20008000000 */
[----:B------:R-:W-:Y:S01]  /*4e60*/  UMOV UR15, 0x40000040 ;  /* 0x40000040000f7882 */ /* 0x000fe20000000000 */
[----:B------:R-:W-:Y:S01]  /*4e70*/  UMOV UR17, UR9 ;  /* 0x0000000900117c82 */ /* 0x000fe20008000000 */
        /* <DEDUP_REMOVED lines=409> */
[----:B------:R-:W-:Y:S01]  /*6810*/  UIADD3 UR7, UR7, 0xc06, URZ ;  /* 0x00000c0607077890 */ /* 0x000fe2000fffe03f */
        /* <DEDUP_REMOVED lines=88> */
[----:B------:R-:W-:Y:S01]  /*6da0*/  BPT.TRAP 0x1 ;  /* 0x000000040000795c */ /* 0x000fe20000300000 */
.L_x_27:
[----:B------:R-:W-:-:S13]  /*6db0*/  ISETP.NE.AND P1, PT, R23, RZ, PT ;  /* 0x000000ff1700720c */ /* 0x000fda0003f25270 */
[----:B01----:R-:W-:-:S05]  /*6dc0*/  @P1 LEA R5, R4, UR39, 0x3 ;  /* 0x0000002704051c11 */ /* 0x003fca000f8e18ff */
[----:B------:R-:W-:-:S05]  /*6dd0*/  @P1 VIADD R5, R5, 0x10 ;  /* 0x0000001005051836 */ /* 0x000fca0000000000 */
[----:B------:R-:W-:-:S04]  /*6de0*/  @P1 PRMT R5, R22, 0x654, R5 ;  /* 0x0000065416051816 */ /* 0x000fc80000000005 */
[----:B------:R0:W-:Y:S01]  /*6df0*/  @P1 SYNCS.ARRIVE.TRANS64.RED.A1T0 RZ, [R5+URZ], RZ ;  /* 0x000000ff05ff19a7 */ /* 0x0001e2000810043f */
[----:B------:R-:W-:-:S13]  /*6e00*/  ISETP.GT.U32.AND P1, PT, R19, 0x1, PT ;  /* 0x000000011300780c */ /* 0x000fda0003f24070 */
[----:B0-----:R-:W-:Y:S05]  /*6e10*/  @P1 BRA `(.L_x_28) ;  /* 0x0000000000041947 */ /* 0x001fea0003800000 */
[----:B------:R-:W-:Y:S01]  /*6e20*/  BPT.TRAP 0x1 ;  /* 0x000000040000795c */ /* 0x000fe20000300000 */
.L_x_28:
[----:B------:R-:W-:Y:S01]  /*6e30*/  UIADD3 UR6, UR6, 0x1, URZ ;  /* 0x0000000106067890 */ /* 0x000fe2000fffe03f */
[C---:B------:R-:W-:Y:S01]  /*6e40*/  ISETP.GT.AND P2, PT, R3.reuse, 0x1, PT ;  /* 0x000000010300780c */ /* 0x040fe20003f44270 */
[----:B------:R-:W-:Y:S02]  /*6e50*/  VIADD R4, R4, 0x1 ;  /* 0x0000000104047836 */ /* 0x000fe40000000000 */
[----:B------:R-:W-:Y:S01]  /*6e60*/  UISETP.NE.AND UP0, UPT, UR6, 0x2, UPT ;  /* 0x000000020600788c */ /* 0x000fe2000bf05270 */
[----:B------:R-:W-:Y:S02]  /*6e70*/  VIADD R3, R3, 0xffffffff ;  /* 0xffffffff03037836 */ /* 0x000fe40000000000 */
[C---:B------:R-:W-:Y:S01]  /*6e80*/  ISETP.NE.AND P1, PT, R4.reuse, 0x2, PT ;  /* 0x000000020400780c */ /* 0x040fe20003f25270 */
[----:B------:R-:W-:Y:S02]  /*6e90*/  USEL UR7, URZ, 0x1, UP0 ;  /* 0x000000013f077887 */ /* 0x000fe40008000000 */
[----:B------:R-:W-:Y:S01]  /*6ea0*/  USEL UR6, UR6, URZ, UP0 ;  /* 0x0000003f06067287 */ /* 0x000fe20008000000 */
[----:B------:R-:W-:-:S03]  /*6eb0*/  SEL R4, R4, RZ, P1 ;  /* 0x000000ff04047207 */ /* 0x000fc60000800000 */
[----:B------:R-:W-:Y:S01]  /*6ec0*/  LOP3.LUT R7, R7, UR7, RZ, 0x3c, !PT ;  /* 0x0000000707077c12 */ /* 0x000fe2000f8e3cff */
[----:B------:R-:W-:Y:S07]  /*6ed0*/  @P2 BRA `(.L_x_29) ;  /* 0xffffffd000902947 */ /* 0x000fee000383ffff */
.L_x_22:
[----:B------:R-:W2:Y:S02]  /*6ee0*/  LDC R3, c[0x0][0x28c] ;  /* 0x0000a300ff037b82 */ /* 0x000ea40000000800 */
[----:B--2---:R-:W-:-:S13]  /*6ef0*/  ISETP.GE.AND P1, PT, R3, 0x1, PT ;  /* 0x000000010300780c */ /* 0x004fda0003f26270 */
[----:B------:R-:W-:Y:S05]  /*6f00*/  @!P1 BRA `(.L_x_30) ;  /* 0x0000000000349947 */ /* 0x000fea0003800000 */
[----:B------:R-:W-:Y:S05]  /*6f10*/  @!P0 BRA `(.L_x_31) ;  /* 0x0000000000048947 */ /* 0x000fea0003800000 */
[----:B------:R-:W-:Y:S01]  /*6f20*/  BPT.TRAP 0x1 ;  /* 0x000000040000795c */ /* 0x000fe20000300000 */
.L_x_31:
[----:B------:R-:W-:Y:S01]  /*6f30*/  ISETP.NE.AND P0, PT, R23, RZ, PT ;  /* 0x000000ff1700720c */ /* 0x000fe20003f05270 */
[----:B------:R-:W-:-:S12]  /*6f40*/  IMAD.U32 R3, RZ, RZ, UR39 ;  /* 0x00000027ff037e24 */ /* 0x000fd8000f8e00ff */
[----:B------:R-:W-:-:S04]  /*6f50*/  @P0 VIADD R0, R0, UR37 ;  /* 0x0000002500000c36 */ /* 0x000fc80008000000 */
[----:B------:R-:W-:-:S05]  /*6f60*/  @P0 IMAD.SHL.U32 R0, R0, 0x8, RZ ;  /* 0x0000000800000824 */ /* 0x000fca00078e00ff */
[----:B------:R-:W-:-:S04]  /*6f70*/  @P0 LOP3.LUT R0, R0, 0x8, RZ, 0xc0, !PT ;  /* 0x0000000800000812 */ /* 0x000fc800078ec0ff */
[----:B------:R-:W-:-:S04]  /*6f80*/  @P0 IADD3 R3, R3, 0x10, R0 ;  /* 0x0000001003030810 */ /* 0x000fc80007ffe000 */
[----:B------:R-:W-:-:S04]  /*6f90*/  @P0 PRMT R3, R22, 0x654, R3 ;  /* 0x0000065416030816 */ /* 0x000fc80000000003 */
[----:B------:R2:W-:Y:S01]  /*6fa0*/  @P0 SYNCS.ARRIVE.TRANS64.RED.A1T0 RZ, [R3+URZ], RZ ;  /* 0x000000ff03ff09a7 */ /* 0x0005e2000810043f */
[----:B------:R-:W-:-:S13]  /*6fb0*/  ISETP.GT.U32.AND P0, PT, R19, 0x1, PT ;  /* 0x000000011300780c */ /* 0x000fda0003f04070 */
[----:B--2---:R-:W-:Y:S05]  /*6fc0*/  @P0 BRA `(.L_x_30) ;  /* 0x0000000000040947 */ /* 0x004fea0003800000 */
[----:B------:R-:W-:Y:S01]  /*6fd0*/  BPT.TRAP 0x1 ;  /* 0x000000040000795c */ /* 0x000fe20000300000 */
.L_x_30:
[----:B------:R-:W2:Y:S01]  /*6fe0*/  LDC R10, c[0x0][0x288] ;  /* 0x0000a200ff0a7b82 */ /* 0x000ea20000000800 */
[--C-:B------:R-:W-:Y:S01]  /*6ff0*/  SHF.R.U32.HI R0, RZ, 0x7, R18.reuse ;  /* 0x00000007ff007819 */ /* 0x100fe20000011612 */
[----:B------:R-:W-:Y:S01]  /*7000*/  UIADD3 UR37, UR38, UR37, URZ ;  /* 0x0000002526257290 */ /* 0x000fe2000fffe03f */
[----:B01----:R-:W-:Y:S01]  /*7010*/  LOP3.LUT R4, R18, 0x60, RZ, 0xc0, !PT ;  /* 0x0000006012047812 */ /* 0x003fe200078ec0ff */
[----:B------:R-:W-:Y:S01]  /*7020*/  IMAD R15, R140, 0x70, RZ ;  /* 0x000000708c0f7824 */ /* 0x000fe200078e02ff */
[----:B------:R-:W-:Y:S01]  /*7030*/  LOP3.LUT R0, R0, 0x1, RZ, 0xc0, !PT ;  /* 0x0000000100007812 */ /* 0x000fe200078ec0ff */
[----:B------:R-:W-:Y:S01]  /*7040*/  USHF.R.U32.HI UR4, URZ, 0x1, UR37 ;  /* 0x000000013f047899 */ /* 0x000fe20008011625 */
[----:B------:R-:W-:Y:S01]  /*7050*/  SHF.R.U32.HI R3, RZ, 0x2, R18 ;  /* 0x00000002ff037819 */ /* 0x000fe20000011612 */
[----:B------:R-:W-:Y:S01]  /*7060*/  IMAD.SHL.U32 R12, R18, 0x2, RZ ;  /* 0x00000002120c7824 */ /* 0x000fe200078e00ff */
[----:B------:R-:W-:Y:S01]  /*7070*/  SHF.R.U32.HI R6, RZ, 0x1, R4 ;  /* 0x00000001ff067819 */ /* 0x000fe20000011604 */
[----:B------:R-:W-:Y:S01]  /*7080*/  IMAD.SHL.U32 R4, R0, 0x40, RZ ;  /* 0x0000004000047824 */ /* 0x000fe200078e00ff */
[----:B------:R-:W-:Y:S01]  /*7090*/  LOP3.LUT R3, R3, 0x7, RZ, 0xc0, !PT ;  /* 0x0000000703037812 */ /* 0x000fe200078ec0ff */
[----:B------:R-:W-:Y:S01]  /*70a0*/  ULOP3.LUT UR4, UR4, 0x1, URZ, 0xc0, !UPT ;  /* 0x0000000104047892 */ /* 0x000fe2000f8ec03f */
[----:B------:R-:W-:Y:S01]  /*70b0*/  SHF.R.S32.HI R21, RZ, 0x1f, R137 ;  /* 0x0000001fff157819 */ /* 0x000fe20000011489 */
[----:B------:R-:W-:Y:S01]  /*70c0*/  ULDC UR8, c[0x0][0x284] ;  /* 0x0000a10000087ab9 */ /* 0x000fe20000000800 */
[--C-:B------:R-:W-:Y:S01]  /*70d0*/  IADD3 R5, RZ, -R6, -R3.reuse ;  /* 0x80000006ff057210 */ /* 0x100fe20007ffe803 */
[----:B------:R-:W-:Y:S01]  /*70e0*/  UISETP.GT.U32.AND UP1, UPT, UR37, 0x1, UPT ;  /* 0x000000012500788c */ /* 0x000fe2000bf24070 */
[----:B------:R-:W-:Y:S01]  /*70f0*/  LOP3.LUT R9, R4, 0x40, R3, 0xe2, !PT ;  /* 0x0000004004097812 */ /* 0x000fe200078ee203 */
[----:B------:R-:W-:Y:S01]  /*7100*/  UISETP.NE.U32.AND UP0, UPT, UR4, 0x1, UPT ;  /* 0x000000010400788c */ /* 0x000fe2000bf05070 */
[----:B------:R-:W-:Y:S01]  /*7110*/  LOP3.LUT R3, R18, 0x3, RZ, 0xc0, !PT ;  /* 0x0000000312037812 */ /* 0x000fe200078ec0ff */
[----:B------:R-:W-:Y:S01]  /*7120*/  ULDC.64 UR6, c[0x0][0x5d0] ;  /* 0x0001740000067ab9 */ /* 0x000fe20000000a00 */
[----:B------:R-:W-:Y:S01]  /*7130*/  LOP3.LUT R12, R15, 0x6, R12, 0xf8, !PT ;  /* 0x000000060f0c7812 */ /* 0x000fe200078ef80c */
[----:B------:R-:W-:Y:S01]  /*7140*/  UISETP.LT.U32.AND UP1, UPT, UR38, 0x2, UP1 ;  /* 0x000000022600788c */ /* 0x000fe20008f21070 */
[----:B------:R-:W-:Y:S01]  /*7150*/  IMAD R4, R21, UR6, RZ ;  /* 0x0000000615047c24 */ /* 0x000fe2000f8e02ff */
[----:B--2---:R-:W-:Y:S01]  /*7160*/  ISETP.GE.AND P0, PT, R15, R10, PT ;  /* 0x0000000a0f00720c */ /* 0x004fe20003f06270 */
[----:B------:R-:W-:Y:S01]  /*7170*/  IMAD R8, R3, -0x2, R10 ;  /* 0xfffffffe03087824 */ /* 0x000fe200078e020a */
[----:B------:R-:W-:Y:S01]  /*7180*/  UISETP.GT.U32.AND UP0, UPT, UR38, 0x1, !UP0 ;  /* 0x000000012600788c */ /* 0x000fe2000c704070 */
[C---:B------:R-:W-:Y:S01]  /*7190*/  IMAD.SHL.U32 R3, R139.reuse, 0x100, RZ ;  /* 0x000001008b037824 */ /* 0x040fe200078e00ff */
[----:B------:R-:W-:Y:S01]  /*71a0*/  SHF.R.S32.HI R13, RZ, 0x1f, R12 ;  /* 0x0000001fff0d7819 */ /* 0x000fe2000001140c */
[----:B------:R-:W-:Y:S01]  /*71b0*/  IMAD R0, R0, -0x40, R5 ;  /* 0xffffffc000007824 */ /* 0x000fe200078e0205 */
[----:B------:R-:W-:Y:S01]  /*71c0*/  USEL UR5, URZ, 0x1, !UP1 ;  /* 0x000000013f057887 */ /* 0x000fe2000c800000 */
[----:B------:R-:W-:Y:S01]  /*71d0*/  IMAD.WIDE R10, R139, 0x100, RZ ;  /* 0x000001008b0a7825 */ /* 0x000fe200078e02ff */
[C---:B------:R-:W-:Y:S01]  /*71e0*/  ISETP.GE.OR P0, PT, R3.reuse, UR8, P0 ;  /* 0x0000000803007c0c */ /* 0x040fe20008706670 */
[----:B------:R-:W-:Y:S01]  /*71f0*/  USEL UR4, URZ, 0x1, !UP0 ;  /* 0x000000013f047887 */ /* 0x000fe2000c000000 */
[----:B------:R-:W-:Y:S01]  /*7200*/  IADD3 R0, -R3, UR8, R0 ;  /* 0x0000000803007c10 */ /* 0x000fe2000fffe100 */
[C---:B------:R-:W-:Y:S01]  /*7210*/  IMAD R7, R137.reuse, UR7, R4 ;  /* 0x0000000789077c24 */ /* 0x040fe2000f8e0204 */
[----:B------:R-:W-:Y:S01]  /*7220*/  ULOP3.LUT UR37, UR37, 0x1, URZ, 0xc0, !UPT ;  /* 0x0000000125257892 */ /* 0x000fe2000f8ec03f */
[----:B------:R-:W-:Y:S01]  /*7230*/  IMAD.WIDE.U32 R4, R137, UR6, R12 ;  /* 0x0000000689047c25 */ /* 0x000fe2000f8e000c */
[----:B------:R-:W-:Y:S01]  /*7240*/  ULOP3.LUT UR36, UR4, UR36, UR5, 0x96, !UPT ;  /* 0x0000002404247292 */ /* 0x000fe2000f8e9605 */
[----:B------:R-:W-:-:S02]  /*7250*/  LOP3.LUT R9, R10, R9, R6, 0xfe, !PT ;  /* 0x000000090a097212 */ /* 0x000fc400078efe06 */
[----:B------:R-:W-:Y:S02]  /*7260*/  IMAD.IADD R3, R8, 0x1, -R15 ;  /* 0x0000000108037824 */ /* 0x000fe400078e0a0f */
[----:B------:R-:W-:Y:S02]  /*7270*/  IMAD.IADD R7, R5, 0x1, R7 ;  /* 0x0000000105077824 */ /* 0x000fe400078e0207 */
[----:B------:R-:W-:Y:S02]  /*7280*/  IMAD.MOV.U32 R8, RZ, RZ, -0x1 ;  /* 0xffffffffff087424 */ /* 0x000fe400078e00ff */
[----:B------:R-:W-:Y:S01]  /*7290*/  IMAD.MOV.U32 R6, RZ, RZ, R4 ;  /* 0x000000ffff067224 */ /* 0x000fe200078e0004 */
[----:B------:R-:W-:Y:S06]  /*72a0*/  @P0 BRA `(.L_x_32) ;  /* 0x0000006c00380947 */ /* 0x000fec0003800000 */
[----:B------:R-:W0:Y:S01]  /*72b0*/  LDC.64 R4, c[0x0][0x5c8] ;  /* 0x00017200ff047b82 */ /* 0x000e220000000a00 */
[----:B-----5:R-:W-:Y:S01]  /*72c0*/  FSETP.NEU.AND P2, PT, R138, RZ, PT ;  /* 0x000000ff8a00720b */ /* 0x020fe20003f4d000 */
[----:B------:R-:W-:Y:S01]  /*72d0*/  BSSY B0, `(.L_x_32) ;  /* 0x00006cb000007945 */ /* 0x000fe20003800000 */
[----:B------:R-:W-:-:S04]  /*72e0*/  ISETP.GT.AND P0, PT, R3, RZ, PT ;  /* 0x000000ff0300720c */ /* 0x000fc80003f04270 */
[----:B------:R-:W-:Y:S01]  /*72f0*/  ISETP.GT.AND P1, PT, R0, RZ, P0 ;  /* 0x000000ff0000720c */ /* 0x000fe20000724270 */
[-C--:B0-----:R-:W-:Y:S02]  /*7300*/  IMAD R14, R11, R4.reuse, RZ ;  /* 0x000000040b0e7224 */ /* 0x081fe400078e02ff */
[----:B------:R-:W-:-:S04]  /*7310*/  IMAD.WIDE.U32 R146, R9, R4, R6 ;  /* 0x0000000409927225 */ /* 0x000fc800078e0006 */
[----:B------:R-:W-:-:S04]  /*7320*/  IMAD R7, R9, R5, R14 ;  /* 0x0000000509077224 */ /* 0x000fc800078e020e */
[----:B------:R-:W-:Y:S01]  /*7330*/  IMAD.IADD R153, R147, 0x1, R7 ;  /* 0x0000000193997824 */ /* 0x000fe200078e0207 */
[----:B------:R-:W-:Y:S06]  /*7340*/  @!P2 BRA `(.L_x_33) ;  /* 0x0000004c0044a947 */ /* 0x000fec0003800000 */
[----:B------:R-:W0:Y:S01]  /*7350*/  LDC.64 R140, c[0x0][0x5b8] ;  /* 0x00016e00ff8c7b82 */ /* 0x000e220000000a00 */
[----:B------:R-:W-:-:S07]  /*7360*/  ULDC.64 UR4, c[0x0][0x5c0] ;  /* 0x0001700000047ab9 */ /* 0x000fce0000000a00 */
[----:B------:R-:W1:Y:S08]  /*7370*/  LDC.64 R142, c[0x0][0x5b0] ;  /* 0x00016c00ff8e7b82 */ /* 0x000e700000000a00 */
[----:B------:R-:W2:Y:S01]  /*7380*/  LDC.64 R14, c[0x0][0x5a8] ;  /* 0x00016a00ff0e7b82 */ /* 0x000ea20000000a00 */
[-C--:B0-----:R-:W-:Y:S02]  /*7390*/  IMAD R6, R21, R140.reuse, RZ ;  /* 0x0000008c15067224 */ /* 0x081fe400078e02ff */
[----:B------:R-:W-:-:S04]  /*73a0*/  IMAD.WIDE.U32 R144, R137, R140, R12 ;  /* 0x0000008c89907225 */ /* 0x000fc800078e000c */
[----:B------:R-:W-:Y:S02]  /*73b0*/  IMAD R141, R137, R141, R6 ;  /* 0x0000008d898d7224 */ /* 0x000fe400078e0206 */
[-C--:B-1----:R-:W-:Y:S02]  /*73c0*/  IMAD R10, R11, R142.reuse, RZ ;  /* 0x0000008e0b0a7224 */ /* 0x082fe400078e02ff */
[----:B------:R-:W-:Y:S02]  /*73d0*/  IMAD.IADD R149, R145, 0x1, R141 ;  /* 0x0000000191957824 */ /* 0x000fe400078e028d */
[----:B------:R-:W-:Y:S02]  /*73e0*/  IMAD.MOV.U32 R148, RZ, RZ, R144 ;  /* 0x000000ffff947224 */ /* 0x000fe400078e0090 */
[C---:B------:R-:W-:Y:S02]  /*73f0*/  IMAD R139, R9.reuse, R143, R10 ;  /* 0x0000008f098b7224 */ /* 0x040fe400078e020a */
[----:B------:R-:W-:-:S04]  /*7400*/  IMAD.WIDE.U32 R6, R9, R142, R148 ;  /* 0x0000008e09067225 */ /* 0x000fc800078e0094 */
[----:B------:R-:W-:Y:S01]  /*7410*/  IMAD.IADD R7, R7, 0x1, R139 ;  /* 0x0000000107077824 */ /* 0x000fe200078e028b */
[----:B--2---:R-:W-:-:S04]  /*7420*/  LEA R10, P2, R6, R14, 0x1 ;  /* 0x0000000e060a7211 */ /* 0x004fc800078408ff */
[----:B------:R-:W-:-:S05]  /*7430*/  LEA.HI.X R11, R6, R15, R7, 0x1, P2 ;  /* 0x0000000f060b7211 */ /* 0x000fca00010f0c07 */
[----:B------:R0:W2:Y:S01]  /*7440*/  @P1 LDG.E.LTC128B.U16 R151, desc[UR40][R10.64] ;  /* 0x000000280a971981 */ /* 0x0000a2000c1e1520 */
[----:B------:R-:W-:Y:S01]  /*7450*/  LEA R6, P2, R146, UR4, 0x1 ;  /* 0x0000000492067c11 */ /* 0x000fe2000f8408ff */
[----:B------:R-:W-:Y:S01]  /*7460*/  IMAD.WIDE.U32 R20, R9, R142, R12 ;  /* 0x0000008e09147225 */ /* 0x000fe200078e000c */
[----:B------:R-:W-:Y:S01]  /*7470*/  ISETP.GT.AND P3, PT, R3, 0x1, PT ;  /* 0x000000010300780c */ /* 0x000fe20003f64270 */
[----:B------:R-:W-:Y:S01]  /*7480*/  BSSY B1, `(.L_x_34) ;  /* 0x0000011000017945 */ /* 0x000fe20003800000 */
[----:B------:R-:W-:Y:S01]  /*7490*/  SHF.L.U64.HI R147, R142, 0x3, R143 ;  /* 0x000000038e937819 */ /* 0x000fe2000001028f */
[----:B------:R-:W-:Y:S02]  /*74a0*/  IMAD.IADD R21, R139, 0x1, R21 ;  /* 0x000000018b157824 */ /* 0x000fe400078e0215 */
[----:B------:R-:W-:-:S04]  /*74b0*/  IMAD.WIDE.U32 R20, R137, R140, R20 ;  /* 0x0000008c89147225 */ /* 0x000fc800078e0014 */
[----:B0-----:R-:W-:Y:S01]  /*74c0*/  IMAD.IADD R11, R141, 0x1, R21 ;  /* 0x000000018d0b7824 */ /* 0x001fe200078e0215 */
[----:B------:R-:W-:-:S04]  /*74d0*/  LEA R10, P4, R20, R14, 0x1 ;  /* 0x0000000e140a7211 */ /* 0x000fc800078808ff */
[----:B------:R-:W-:Y:S01]  /*74e0*/  LEA.HI.X R11, R20, R15, R11, 0x1, P4 ;  /* 0x0000000f140b7211 */ /* 0x000fe200020f0c0b */
[----:B--2---:R-:W-:-:S05]  /*74f0*/  HADD2.F32 R7, -RZ, R151.H0_H0 ;  /* 0x20000097ff077230 */ /* 0x004fca0000004100 */
[----:B------:R-:W-:-:S04]  /*7500*/  FMUL R7, R7, R138 ;  /* 0x0000008a07077220 */ /* 0x000fc80000400000 */
[----:B------:R-:W-:Y:S01]  /*7510*/  FFMA R128, R128, R136, R7 ;  /* 0x0000008880807223 */ /* 0x000fe20000000007 */
[----:B------:R-:W-:Y:S01]  /*7520*/  LEA.HI.X R7, R146, UR5, R153, 0x1, P2 ;  /* 0x0000000592077c11 */ /* 0x000fe200090f0c99 */
[----:B------:R-:W-:Y:S01]  /*7530*/  IMAD.SHL.U32 R146, R142, 0x8, RZ ;  /* 0x000000088e927824 */ /* 0x000fe200078e00ff */
[----:B------:R-:W-:Y:S02]  /*7540*/  ISETP.GT.AND P2, PT, R0, RZ, P3 ;  /* 0x000000ff0000720c */ /* 0x000fe40001f44270 */
[----:B------:R-:W-:-:S05]  /*7550*/  F2FP.F16.F32.PACK_AB R128, RZ, R128 ;  /* 0x00000080ff80723e */ /* 0x000fca00000000ff */
[----:B------:R0:W-:Y:S06]  /*7560*/  @P1 STG.E.U16 desc[UR40][R6.64], R128 ;  /* 0x0000008006001986 */ /* 0x0001ec000c101528 */
[----:B------:R-:W-:Y:S05]  /*7570*/  @!P2 BRA `(.L_x_35) ;  /* 0x000000000004a947 */ /* 0x000fea0003800000 */
[----:B------:R1:W5:Y:S02]  /*7580*/  LDG.E.LTC128B.U16 R151, desc[UR40][R10.64+0x2] ;  /* 0x000002280a977981 */ /* 0x000364000c1e1520 */
.L_x_35:
[----:B------:R-:W-:Y:S05]  /*7590*/  BSYNC B1 ;  /* 0x0000000000017941 */ /* 0x000fea0003800000 */
.L_x_34:
[----:B-----5:R-:W-:Y:S01]  /*75a0*/  HADD2.F32 R21, -RZ, R151.H0_H0 ;  /* 0x20000097ff157230 */ /* 0x020fe20000004100 */
[----:B------:R-:W-:Y:S01]  /*75b0*/  ISETP.GT.AND P1, PT, R0, 0x8, P0 ;  /* 0x000000080000780c */ /* 0x000fe20000724270 */
[----:B------:R-:W-:Y:S01]  /*75c0*/  IMAD.WIDE.U32 R156, R9, R142, R146 ;  /* 0x0000008e099c7225 */ /* 0x000fe200078e0092 */
[----:B------:R-:W-:-:S03]  /*75d0*/  PRMT R152, R151, 0x7610, R152 ;  /* 0x0000761097987816 */ /* 0x000fc60000000098 */
[----:B------:R-:W-:Y:S01]  /*75e0*/  FMUL R20, R21, R138 ;  /* 0x0000008a15147220 */ /* 0x000fe20000400000 */
[----:B------:R-:W-:Y:S01]  /*75f0*/  IMAD.IADD R159, R139, 0x1, R157 ;  /* 0x000000018b9f7824 */ /* 0x000fe200078e029d */
[----:B------:R-:W-:Y:S02]  /*7600*/  IADD3 R21, P4, R144, R156, RZ ;  /* 0x0000009c90157210 */ /* 0x000fe40007f9e0ff */
[----:B------:R-:W-:-:S03]  /*7610*/  FFMA R129, R129, R136, R20 ;  /* 0x0000008881817223 */ /* 0x000fc60000000014 */
[----:B0-----:R-:W-:Y:S01]  /*7620*/  IMAD.X R128, R159, 0x1, R149, P4 ;  /* 0x000000019f807824 */ /* 0x001fe200020e0695 */
[C---:B------:R-:W-:Y:S02]  /*7630*/  LEA R20, P4, R21.reuse, R14, 0x1 ;  /* 0x0000000e15147211 */ /* 0x040fe400078808ff */
[----:B------:R-:W-:Y:S02]  /*7640*/  F2FP.F16.F32.PACK_AB R129, RZ, R129 ;  /* 0x00000081ff81723e */ /* 0x000fe400000000ff */
[----:B------:R-:W-:Y:S02]  /*7650*/  LEA.HI.X R21, R21, R15, R128, 0x1, P4 ;  /* 0x0000000f15157211 */ /* 0x000fe400020f0c80 */
[----:B------:R-:W-:-:S05]  /*7660*/  PRMT R155, R129, 0x7610, R155 ;  /* 0x00007610819b7816 */ /* 0x000fca000000009b */
[----:B------:R0:W-:Y:S04]  /*7670*/  @P2 STG.E.U16 desc[UR40][R6.64+0x2], R155 ;  /* 0x0000029b06002986 */ /* 0x0001e8000c101528 */
[----:B------:R2:W3:Y:S01]  /*7680*/  @P1 LDG.E.LTC128B.U16 R152, desc[UR40][R20.64] ;  /* 0x0000002814981981 */ /* 0x0004e2000c1e1520 */
[----:B------:R-:W-:Y:S01]  /*7690*/  IADD3 R154, P2, R12, R156, RZ ;  /* 0x0000009c0c9a7210 */ /* 0x000fe20007f5e0ff */
[C---:B------:R-:W-:Y:S01]  /*76a0*/  IMAD.SHL.U32 R151, R4.reuse, 0x10, RZ ;  /* 0x0000001004977824 */ /* 0x040fe200078e00ff */
[----:B------:R-:W-:Y:S01]  /*76b0*/  SHF.L.U64.HI R153, R4, 0x4, R5 ;  /* 0x0000000404997819 */ /* 0x000fe20000010205 */
[----:B------:R-:W-:Y:S03]  /*76c0*/  BSSY B1, `(.L_x_36) ;  /* 0x0000010000017945 */ /* 0x000fe60003800000 */
[----:B------:R-:W-:Y:S01]  /*76d0*/  IADD3 R128, P4, R151, R6, RZ ;  /* 0x0000000697807210 */ /* 0x000fe20007f9e0ff */
[----:B0-----:R-:W-:Y:S01]  /*76e0*/  IMAD.X R155, R13, 0x1, R159, P2 ;  /* 0x000000010d9b7824 */ /* 0x001fe200010e069f */
[----:B------:R-:W-:Y:S01]  /*76f0*/  ISETP.GT.AND P2, PT, R0, 0x8, P3 ;  /* 0x000000080000780c */ /* 0x000fe20001f44270 */
[----:B------:R-:W-:-:S03]  /*7700*/  IMAD.WIDE.U32 R154, R137, R140, R154 ;  /* 0x0000008c899a7225 */ /* 0x000fc600078e009a */
[----:B--2---:R-:W-:Y:S01]  /*7710*/  LEA R20, P5, R154, R14, 0x1 ;  /* 0x0000000e9a147211 */ /* 0x004fe200078a08ff */
[----:B---3--:R-:W-:-:S05]  /*7720*/  HADD2.F32 R129, -RZ, R152.H0_H0 ;  /* 0x20000098ff817230 */ /* 0x008fca0000004100 */
[----:B------:R-:W-:-:S04]  /*7730*/  FMUL R129, R129, R138 ;  /* 0x0000008a81817220 */ /* 0x000fc80000400000 */
[----:B------:R-:W-:Y:S01]  /*7740*/  FFMA R129, R130, R136, R129 ;  /* 0x0000008882817223 */ /* 0x000fe20000000081 */
[----:B------:R-:W-:-:S04]  /*7750*/  IMAD.IADD R130, R141, 0x1, R155 ;  /* 0x000000018d827824 */ /* 0x000fc800078e029b */
[----:B------:R-:W-:Y:S01]  /*7760*/  F2FP.F16.F32.PACK_AB R155, RZ, R129 ;  /* 0x00000081ff9b723e */ /* 0x000fe200000000ff */
[----:B------:R-:W-:Y:S01]  /*7770*/  IMAD.X R129, R153, 0x1, R7, P4 ;  /* 0x0000000199817824 */ /* 0x000fe200020e0607 */
[----:B------:R-:W-:-:S04]  /*7780*/  LEA.HI.X R21, R154, R15, R130, 0x1, P5 ;  /* 0x0000000f9a157211 */ /* 0x000fc800028f0c82 */
[----:B------:R0:W-:Y:S01]  /*7790*/  @P1 STG.E.U16 desc[UR40][R128.64], R155 ;  /* 0x0000009b80001986 */ /* 0x0001e2000c101528 */
[----:B------:R-:W-:Y:S05]  /*77a0*/  @!P2 BRA `(.L_x_37) ;  /* 0x000000000004a947 */ /* 0x000fea0003800000 */
[----:B------:R2:W5:Y:S02]  /*77b0*/  LDG.E.LTC128B.U16 R152, desc[UR40][R20.64+0x2] ;  /* 0x0000022814987981 */ /* 0x000564000c1e1520 */
.L_x_37:
[----:B------:R-:W-:Y:S05]  /*77c0*/  BSYNC B1 ;  /* 0x0000000000017941 */ /* 0x000fea0003800000 */
.L_x_36:
[----:B0----5:R-:W-:Y:S01]  /*77d0*/  HADD2.F32 R155, -RZ, R152.H0_H0 ;  /* 0x20000098ff9b7230 */ /* 0x021fe20000004100 */
[----:B------:R-:W-:Y:S01]  /*77e0*/  ISETP.GT.AND P1, PT, R3, 0x8, PT ;  /* 0x000000080300780c */ /* 0x000fe20003f24270 */
[----:B------:R-:W-:Y:S01]  /*77f0*/  BSSY B1, `(.L_x_38) ;  /* 0x000000c000017945 */ /* 0x000fe20003800000 */
[----:B------:R-:W-:Y:S02]  /*7800*/  IMAD R157, R143, 0x78, RZ ;  /* 0x000000788f9d7824 */ /* 0x000fe400078e02ff */
[----:B------:R-:W-:Y:S01]  /*7810*/  FMUL R130, R155, R138 ;  /* 0x0000008a9b827220 */ /* 0x000fe20000400000 */
[----:B------:R-:W-:-:S03]  /*7820*/  ISETP.GT.AND P4, PT, R0, RZ, P1 ;  /* 0x000000ff0000720c */ /* 0x000fc60000f84270 */
[----:B------:R-:W-:Y:S01]  /*7830*/  FFMA R130, R131, R136, R130 ;  /* 0x0000008883827223 */ /* 0x000fe20000000082 */
[----:B------:R-:W-:-:S04]  /*7840*/  IMAD.MOV.U32 R131, RZ, RZ, R159 ;  /* 0x000000ffff837224 */ /* 0x000fc800078e009f */
[----:B------:R-:W-:-:S04]  /*7850*/  F2FP.F16.F32.PACK_AB R130, RZ, R130 ;  /* 0x00000082ff82723e */ /* 0x000fc800000000ff */
[----:B------:R-:W-:Y:S01]  /*7860*/  PRMT R154, R130, 0x7610, R154 ;  /* 0x00007610829a7816 */ /* 0x000fe2000000009a */
[----:B------:R-:W-:-:S04]  /*7870*/  IMAD.MOV.U32 R130, RZ, RZ, R156 ;  /* 0x000000ffff827224 */ /* 0x000fc800078e009c */
[----:B------:R0:W-:Y:S01]  /*7880*/  @P2 STG.E.U16 desc[UR40][R128.64+0x2], R154 ;  /* 0x0000029a80002986 */ /* 0x0001e2000c101528 */
[----:B------:R-:W-:Y:S05]  /*7890*/  @!P4 BRA `(.L_x_39) ;  /* 0x000000000004c947 */ /* 0x000fea0003800000 */
[----:B------:R3:W5:Y:S02]  /*78a0*/  LDG.E.LTC128B.U16 R152, desc[UR40][R10.64+0x10] ;  /* 0x000010280a987981 */ /* 0x000764000c1e1520 */
.L_x_39:
[----:B------:R-:W-:Y:S05]  /*78b0*/  BSYNC B1 ;  /* 0x0000000000017941 */ /* 0x000fea0003800000 */
.L_x_38:
[----:B-----5:R-:W-:Y:S01]  /*78c0*/  HADD2.F32 R143, -RZ, R152.H0_H0 ;  /* 0x20000098ff8f7230 */ /* 0x020fe20000004100 */
[----:B------:R-:W-:Y:S01]  /*78d0*/  BSSY B1, `(.L_x_40) ;  /* 0x000000d000017945 */ /* 0x000fe20003800000 */
[----:B------:R-:W-:-:S04]  /*78e0*/  IMAD.WIDE.U32 R130, R142, 0x78, R130 ;  /* 0x000000788e827825 */ /* 0x000fc800078e0082 */
[----:B------:R-:W-:Y:S01]  /*78f0*/  FMUL R143, R143, R138 ;  /* 0x0000008a8f8f7220 */ /* 0x000fe20000400000 */
[----:B------:R-:W-:Y:S01]  /*7900*/  IMAD.IADD R159, R131, 0x1, R157 ;  /* 0x00000001839f7824 */ /* 0x000fe200078e029d */
[----:B0-----:R-:W-:Y:S02]  /*7910*/  IADD3 R154, P2, P5, R144, R130, R146 ;  /* 0x00000082909a7210 */ /* 0x001fe40007d5e092 */
[----:B------:R-:W-:Y:S02]  /*7920*/  FFMA R143, R132, R136, R143 ;  /* 0x00000088848f7223 */ /* 0x000fe4000000008f */
[----:B------:R-:W-:Y:S02]  /*7930*/  IADD3.X R155, R149, R159, R147, P2, P5 ;  /* 0x0000009f959b7210 */ /* 0x000fe400017ea493 */
[----:B------:R-:W-:Y:S02]  /*7940*/  ISETP.GT.AND P2, PT, R3, 0x9, PT ;  /* 0x000000090300780c */ /* 0x000fe40003f44270 */
[----:B------:R-:W-:-:S02]  /*7950*/  F2FP.F16.F32.PACK_AB R143, RZ, R143 ;  /* 0x0000008fff8f723e */ /* 0x000fc400000000ff */
[----:B------:R-:W-:-:S03]  /*7960*/  ISETP.GT.AND P5, PT, R0, RZ, P2 ;  /* 0x000000ff0000720c */ /* 0x000fc600017a4270 */
[----:B------:R0:W-:Y:S10]  /*7970*/  @P4 STG.E.U16 desc[UR40][R6.64+0x10], R143 ;  /* 0x0000108f06004986 */ /* 0x0001f4000c101528 */
[----:B------:R-:W-:Y:S05]  /*7980*/  @!P5 BRA `(.L_x_41) ;  /* 0x000000000004d947 */ /* 0x000fea0003800000 */
[----:B------:R4:W5:Y:S02]  /*7990*/  LDG.E.LTC128B.U16 R152, desc[UR40][R10.64+0x12] ;  /* 0x000012280a987981 */ /* 0x000964000c1e1520 */
.L_x_41:
[----:B------:R-:W-:Y:S05]  /*79a0*/  BSYNC B1 ;  /* 0x0000000000017941 */ /* 0x000fea0003800000 */
.L_x_40:
[----:B0----5:R-:W-:Y:S01]  /*79b0*/  HADD2.F32 R143, -RZ, R152.H0_H0 ;  /* 0x20000098ff8f7230 */ /* 0x021fe20000004100 */
[----:B------:R-:W-:Y:S01]  /*79c0*/  ISETP.GT.AND P4, PT, R0, 0x8, P1 ;  /* 0x000000080000780c */ /* 0x000fe20000f84270 */
[----:B------:R-:W-:Y:S03]  /*79d0*/  BSSY B1, `(.L_x_42) ;  /* 0x0000007000017945 */ /* 0x000fe60003800000 */
[----:B------:R-:W-:-:S04]  /*79e0*/  FMUL R132, R143, R138 ;  /* 0x0000008a8f847220 */ /* 0x000fc80000400000 */
[----:B------:R-:W-:-:S05]  /*79f0*/  FFMA R132, R133, R136, R132 ;  /* 0x0000008885847223 */ /* 0x000fca0000000084 */
[----:B------:R-:W-:-:S05]  /*7a00*/  F2FP.F16.F32.PACK_AB R132, RZ, R132 ;  /* 0x00000084ff84723e */ /* 0x000fca00000000ff */
[----:B------:R0:W-:Y:S01]  /*7a10*/  @P5 STG.E.U16 desc[UR40][R6.64+0x12], R132 ;  /* 0x0000128406005986 */ /* 0x0001e2000c101528 */
[----:B------:R-:W-:Y:S05]  /*7a20*/  @!P4 BRA `(.L_x_43) ;  /* 0x000000000004c947 */ /* 0x000fea0003800000 */
[----:B------:R0:W5:Y:S02]  /*7a30*/  LDG.E.LTC128B.U16 R152, desc[UR40][R20.64+0x10] ;  /* 0x0000102814987981 */ /* 0x000164000c1e1520 */
.L_x_43:
[----:B------:R-:W-:Y:S05]  /*7a40*/  BSYNC B1 ;  /* 0x0000000000017941 */ /* 0x000fea0003800000 */
.L_x_42:
[----:B-----5:R-:W-:Y:S01]  /*7a50*/  HADD2.F32 R133, -RZ, R152.H0_H0 ;  /* 0x20000098ff857230 */ /* 0x020fe20000004100 */
        /* <DEDUP_REMOVED lines=8> */
.L_x_45:
[----:B------:R-:W-:Y:S05]  /*7ae0*/  BSYNC B1 ;  /* 0x0000000000017941 */ /* 0x000fea0003800000 */
.L_x_44:
[----:B-----5:R-:W-:-:S05]  /*7af0*/  HADD2.F32 R131, -RZ, R152.H0_H0 ;  /* 0x20000098ff837230 */ /* 0x020fca0000004100 */
[----:B0-----:R-:W-:Y:S01]  /*7b00*/  FMUL R132, R131, R138 ;  /* 0x0000008a83847220 */ /* 0x001fe20000400000 */
[----:B------:R-:W-:-:S03]  /*7b10*/  IADD3 R131, P4, R144, R130, RZ ;  /* 0x0000008290837210 */ /* 0x000fc60007f9e0ff */
[----:B------:R-:W-:Y:S02]  /*7b20*/  FFMA R132, R135, R136, R132 ;  /* 0x0000008887847223 */ /* 0x000fe40000000084 */
[----:B------:R-:W-:Y:S01]  /*7b30*/  IMAD.X R148, R159, 0x1, R149, P4 ;  /* 0x000000019f947824 */ /* 0x000fe200020e0695 */
[C---:B------:R-:W-:Y:S02]  /*7b40*/  LEA R130, P4, R131.reuse, R14, 0x1 ;  /* 0x0000000e83827211 */ /* 0x040fe400078808ff */
[----:B------:R-:W-:Y:S02]  /*7b50*/  F2FP.F16.F32.PACK_AB R132, RZ, R132 ;  /* 0x00000084ff84723e */ /* 0x000fe400000000ff */
[----:B------:R-:W-:Y:S02]  /*7b60*/  LEA.HI.X R131, R131, R15, R148, 0x1, P4 ;  /* 0x0000000f83837211 */ /* 0x000fe400020f0c94 */
[----:B------:R-:W-:-:S05]  /*7b70*/  PRMT R133, R132, 0x7610, R133 ;  /* 0x0000761084857816 */ /* 0x000fca0000000085 */
[----:B------:R0:W-:Y:S01]  /*7b80*/  @P5 STG.E.U16 desc[UR40][R128.64+0x12], R133 ;  /* 0x0000128580005986 */ /* 0x0001e2000c101528 */
[----:B------:R-:W-:-:S13]  /*7b90*/  ISETP.GT.AND P5, PT, R0, 0x80, P0 ;  /* 0x000000800000780c */ /* 0x000fda00007a4270 */
[----:B------:R1:W2:Y:S01]  /*7ba0*/  @P5 LDG.E.LTC128B.U16 R152, desc[UR40][R130.64] ;  /* 0x0000002882985981 */ /* 0x0002a2000c1e1520 */
[----:B------:R-:W-:Y:S01]  /*7bb0*/  IMAD.WIDE.U32 R144, R142, 0x78, R146 ;  /* 0x000000788e907825 */ /* 0x000fe200078e0092 */
[----:B------:R-:W-:Y:S03]  /*7bc0*/  BSSY B1, `(.L_x_46) ;  /* 0x0000016000017945 */ /* 0x000fe60003800000 */
[----:B------:R-:W-:Y:S02]  /*7bd0*/  IMAD.IADD R149, R157, 0x1, R145 ;  /* 0x000000019d957824 */ /* 0x000fe400078e0291 */
[----:B------:R-:W-:Y:S02]  /*7be0*/  IMAD.MOV.U32 R148, RZ, RZ, R144 ;  /* 0x000000ffff947224 */ /* 0x000fe400078e0090 */
[----:B------:R-:W-:Y:S02]  /*7bf0*/  IMAD R5, R5, 0xf0, RZ ;  /* 0x000000f005057824 */ /* 0x000fe400078e02ff */
[----:B0-----:R-:W-:-:S03]  /*7c00*/  IMAD.WIDE.U32 R132, R9, R142, R148 ;  /* 0x0000008e09847225 */ /* 0x001fc600078e0094 */
[----:B------:R-:W-:-:S04]  /*7c10*/  IADD3 R134, P4, R12, R132, RZ ;  /* 0x000000840c867210 */ /* 0x000fc80007f9e0ff */
[----:B------:R-:W-:-:S03]  /*7c20*/  IADD3.X R135, R13, R139, R133, P4, !PT ;  /* 0x0000008b0d877210 */ /* 0x000fc600027fe485 */
[----:B------:R-:W-:-:S04]  /*7c30*/  IMAD.WIDE.U32 R134, R137, R140, R134 ;  /* 0x0000008c89867225 */ /* 0x000fc800078e0086 */
[----:B-1----:R-:W-:Y:S01]  /*7c40*/  IMAD.IADD R131, R141, 0x1, R135 ;  /* 0x000000018d837824 */ /* 0x002fe200078e0287 */
[----:B------:R-:W-:-:S04]  /*7c50*/  LEA R130, P4, R134, R14, 0x1 ;  /* 0x0000000e86827211 */ /* 0x000fc800078808ff */
[----:B------:R-:W-:Y:S02]  /*7c60*/  LEA.HI.X R131, R134, R15, R131, 0x1, P4 ;  /* 0x0000000f86837211 */ /* 0x000fe400020f0c83 */
[----:B------:R-:W-:Y:S01]  /*7c70*/  ISETP.GT.AND P4, PT, R0, 0x80, P3 ;  /* 0x000000800000780c */ /* 0x000fe20001f84270 */
[----:B--2---:R-:W-:-:S05]  /*7c80*/  HADD2.F32 R133, -RZ, R152.H0_H0 ;  /* 0x20000098ff857230 */ /* 0x004fca0000004100 */
[----:B------:R-:W-:-:S04]  /*7c90*/  FMUL R133, R133, R138 ;  /* 0x0000008a85857220 */ /* 0x000fc80000400000 */
[----:B------:R-:W-:Y:S01]  /*7ca0*/  FFMA R120, R120, R136, R133 ;  /* 0x0000008878787223 */ /* 0x000fe20000000085 */
[----:B------:R-:W-:-:S04]  /*7cb0*/  IMAD.WIDE.U32 R132, R4, 0xf0, R128 ;  /* 0x000000f004847825 */ /* 0x000fc800078e0080 */
[----:B------:R-:W-:Y:S01]  /*7cc0*/  F2FP.F16.F32.PACK_AB R120, RZ, R120 ;  /* 0x00000078ff78723e */ /* 0x000fe200000000ff */
[----:B------:R-:W-:Y:S02]  /*7cd0*/  IMAD.IADD R135, R133, 0x1, R5 ;  /* 0x0000000185877824 */ /* 0x000fe400078e0205 */
[----:B------:R-:W-:-:S05]  /*7ce0*/  @P5 IMAD.MOV.U32 R134, RZ, RZ, R132 ;  /* 0x000000ffff865224 */ /* 0x000fca00078e0084 */
[----:B------:R0:W-:Y:S01]  /*7cf0*/  @P5 STG.E.U16 desc[UR40][R134.64], R120 ;  /* 0x0000007886005986 */ /* 0x0001e2000c101528 */
[----:B------:R-:W-:Y:S05]  /*7d00*/  @!P4 BRA `(.L_x_47) ;  /* 0x000000000004c947 */ /* 0x000fea0003800000 */
[----:B------:R1:W5:Y:S02]  /*7d10*/  LDG.E.LTC128B.U16 R152, desc[UR40][R130.64+0x2] ;  /* 0x0000022882987981 */ /* 0x000364000c1e1520 */
.L_x_47:
[----:B------:R-:W-:Y:S05]  /*7d20*/  BSYNC B1 ;  /* 0x0000000000017941 */ /* 0x000fea0003800000 */
.L_x_46:
[----:B-----5:R-:W-:Y:S01]  /*7d30*/  HADD2.F32 R143, -RZ, R152.H0_H0 ;  /* 0x20000098ff8f7230 */ /* 0x020fe20000004100 */
[----:B------:R-:W-:Y:S01]  /*7d40*/  IADD3 R144, P5, R146, R144, RZ ;  /* 0x0000009092907210 */ /* 0x000fe20007fbe0ff */
[----:B------:R-:W-:Y:S01]  /*7d50*/  @P4 IMAD.MOV.U32 R146, RZ, RZ, R132 ;  /* 0x000000ffff924224 */ /* 0x000fe200078e0084 */
[----:B------:R-:W-:Y:S01]  /*7d60*/  ISETP.GT.AND P0, PT, R0, 0x88, P0 ;  /* 0x000000880000780c */ /* 0x000fe20000704270 */
[----:B------:R-:W-:Y:S01]  /*7d70*/  BSSY B1, `(.L_x_48) ;  /* 0x000000e000017945 */ /* 0x000fe20003800000 */
[----:B0-----:R-:W-:Y:S01]  /*7d80*/  FMUL R120, R143, R138 ;  /* 0x0000008a8f787220 */ /* 0x001fe20000400000 */
[----:B------:R-:W-:Y:S02]  /*7d90*/  IMAD.X R145, R149, 0x1, R147, P5 ;  /* 0x0000000195917824 */ /* 0x000fe400028e0693 */
[----:B------:R-:W-:Y:S02]  /*7da0*/  @P4 IMAD.MOV.U32 R147, RZ, RZ, R135 ;  /* 0x000000ffff934224 */ /* 0x000fe400078e0087 */
[----:B------:R-:W-:Y:S01]  /*7db0*/  FFMA R120, R121, R136, R120 ;  /* 0x0000008879787223 */ /* 0x000fe20000000078 */
[----:B------:R-:W-:-:S04]  /*7dc0*/  IMAD.WIDE.U32 R142, R9, R142, R144 ;  /* 0x0000008e098e7225 */ /* 0x000fc800078e0090 */
[----:B------:R-:W-:Y:S02]  /*7dd0*/  F2FP.F16.F32.PACK_AB R120, RZ, R120 ;  /* 0x00000078ff78723e */ /* 0x000fe400000000ff */
[----:B------:R-:W-:Y:S02]  /*7de0*/  IADD3 R144, P5, R12, R142, RZ ;  /* 0x0000008e0c907210 */ /* 0x000fe40007fbe0ff */
[----:B------:R-:W-:-:S05]  /*7df0*/  PRMT R9, R120, 0x7610, R9 ;  /* 0x0000761078097816 */ /* 0x000fca0000000009 */
[----:B------:R0:W-:Y:S01]  /*7e00*/  @P4 STG.E.U16 desc[UR40][R146.64+0x2], R9 ;  /* 0x0000020992004986 */ /* 0x0001e2000c101528 */
[----:B------:R-:W-:-:S04]  /*7e10*/  LEA R120, P4, R154, R14, 0x1 ;  /* 0x0000000e9a787211 */ /* 0x000fc800078808ff */
[----:B------:R-:W-:Y:S01]  /*7e20*/  LEA.HI.X R121, R154, R15, R155, 0x1, P4 ;  /* 0x0000000f9a797211 */ /* 0x000fe200020f0c9b */
[----:B------:R-:W-:Y:S08]  /*7e30*/  @!P0 BRA `(.L_x_49) ;  /* 0x0000000000048947 */ /* 0x000ff00003800000 */
[----:B------:R2:W5:Y:S02]  /*7e40*/  LDG.E.LTC128B.U16 R152, desc[UR40][R120.64] ;  /* 0x0000002878987981 */ /* 0x000564000c1e1520 */
.L_x_49:
[----:B------:R-:W-:Y:S05]  /*7e50*/  BSYNC B1 ;  /* 0x0000000000017941 */ /* 0x000fea0003800000 */
.L_x_48:
[----:B0----5:R-:W-:Y:S01]  /*7e60*/  HADD2.F32 R9, -RZ, R152.H0_H0 ;  /* 0x20000098ff097230 */ /* 0x021fe20000004100 */
[----:B------:R-:W-:Y:S01]  /*7e70*/  IADD3 R12, P4, R151, R132, RZ ;  /* 0x00000084970c7210 */ /* 0x000fe20007f9e0ff */
[----:B------:R-:W-:Y:S01]  /*7e80*/  BSSY B1, `(.L_x_50) ;  /* 0x000000e000017945 */ /* 0x000fe20003800000 */
[----:B------:R-:W-:Y:S02]  /*7e90*/  IADD3.X R145, R13, R139, R143, P5, !PT ;  /* 0x0000008b0d917210 */ /* 0x000fe40002ffe48f */
[----:B------:R-:W-:Y:S01]  /*7ea0*/  FMUL R9, R9, R138 ;  /* 0x0000008a09097220 */ /* 0x000fe20000400000 */
[----:B------:R-:W-:Y:S01]  /*7eb0*/  IMAD.X R13, R135, 0x1, R153, P4 ;  /* 0x00000001870d7824 */ /* 0x000fe200020e0699 */
[----:B------:R-:W-:Y:S01]  /*7ec0*/  ISETP.GT.AND P3, PT, R0, 0x88, P3 ;  /* 0x000000880000780c */ /* 0x000fe20001f64270 */
[----:B--2---:R-:W-:-:S04]  /*7ed0*/  IMAD.WIDE.U32 R120, R137, R140, R144 ;  /* 0x0000008c89787225 */ /* 0x004fc800078e0090 */
[----:B------:R-:W-:Y:S01]  /*7ee0*/  FFMA R9, R122, R136, R9 ;  /* 0x000000887a097223 */ /* 0x000fe20000000009 */
[----:B------:R-:W-:Y:S01]  /*7ef0*/  IMAD.IADD R141, R141, 0x1, R121 ;  /* 0x000000018d8d7824 */ /* 0x000fe200078e0279 */
[----:B------:R-:W-:-:S03]  /*7f00*/  LEA R14, P5, R120, R14, 0x1 ;  /* 0x0000000e780e7211 */ /* 0x000fc600078a08ff */
[----:B------:R-:W-:Y:S02]  /*7f10*/  F2FP.F16.F32.PACK_AB R9, RZ, R9 ;  /* 0x00000009ff09723e */ /* 0x000fe400000000ff */
[----:B------:R-:W-:-:S03]  /*7f20*/  LEA.HI.X R15, R120, R15, R141, 0x1, P5 ;  /* 0x0000000f780f7211 */ /* 0x000fc600028f0c8d */
[----:B------:R0:W-:Y:S01]  /*7f30*/  @P0 STG.E.U16 desc[UR40][R12.64], R9 ;  /* 0x000000090c000986 */ /* 0x0001e2000c101528 */
[----:B------:R-:W-:Y:S05]  /*7f40*/  @!P3 BRA `(.L_x_51) ;  /* 0x000000000004b947 */ /* 0x000fea0003800000 */
[----:B------:R2:W5:Y:S02]  /*7f50*/  LDG.E.LTC128B.U16 R152, desc[UR40][R14.64+0x2] ;  /* 0x000002280e987981 */ /* 0x000564000c1e1520 */
.L_x_51:
[----:B------:R-:W-:Y:S05]  /*7f60*/  BSYNC B1 ;  /* 0x0000000000017941 */ /* 0x000fea0003800000 */
.L_x_50:
        /* <DEDUP_REMOVED lines=9> */
.L_x_53:
[----:B------:R-:W-:Y:S05]  /*8000*/  BSYNC B1 ;  /* 0x0000000000017941 */ /* 0x000fea0003800000 */
.L_x_52:
[----:B-----5:R-:W-:Y:S01]  /*8010*/  HADD2.F32 R9, -RZ, R152.H0_H0 ;  /* 0x20000098ff097230 */ /* 0x020fe20000004100 */
[----:B------:R-:W-:Y:S01]  /*8020*/  ISETP.GT.AND P3, PT, R0, 0x80, P2 ;  /* 0x000000800000780c */ /* 0x000fe20001764270 */
[----:B0-----:R-:W-:Y:S01]  /*8030*/  @P0 IMAD.MOV.U32 R120, RZ, RZ, R132 ;  /* 0x000000ffff780224 */ /* 0x001fe200078e0084 */
[----:B------:R-:W-:Y:S01]  /*8040*/  BSSY B1, `(.L_x_54) ;  /* 0x0000008000017945 */ /* 0x000fe20003800000 */
[----:B------:R-:W-:Y:S02]  /*8050*/  @P0 IMAD.MOV.U32 R121, RZ, RZ, R135 ;  /* 0x000000ffff790224 */ /* 0x000fe400078e0087 */
[----:B------:R-:W-:-:S04]  /*8060*/  FMUL R9, R9, R138 ;  /* 0x0000008a09097220 */ /* 0x000fc80000400000 */
[----:B------:R-:W-:-:S05]  /*8070*/  FFMA R9, R124, R136, R9 ;  /* 0x000000887c097223 */ /* 0x000fca0000000009 */
[----:B------:R-:W-:-:S05]  /*8080*/  F2FP.F16.F32.PACK_AB R9, RZ, R9 ;  /* 0x00000009ff09723e */ /* 0x000fca00000000ff */
[----:B------:R0:W-:Y:S01]  /*8090*/  @P0 STG.E.U16 desc[UR40][R120.64+0x10], R9 ;  /* 0x0000100978000986 */ /* 0x0001e2000c101528 */
[----:B------:R-:W-:Y:S05]  /*80a0*/  @!P3 BRA `(.L_x_55) ;  /* 0x000000000004b947 */ /* 0x000fea0003800000 */
[----:B------:R0:W5:Y:S02]  /*80b0*/  LDG.E.LTC128B.U16 R152, desc[UR40][R130.64+0x12] ;  /* 0x0000122882987981 */ /* 0x000164000c1e1520 */
.L_x_55:
[----:B------:R-:W-:Y:S05]  /*80c0*/  BSYNC B1 ;  /* 0x0000000000017941 */ /* 0x000fea0003800000 */
.L_x_54:
[----:B0----5:R-:W-:Y:S01]  /*80d0*/  HADD2.F32 R9, -RZ, R152.H0_H0 ;  /* 0x20000098ff097230 */ /* 0x021fe20000004100 */
[----:B------:R-:W-:Y:S01]  /*80e0*/  ISETP.GT.AND P1, PT, R0, 0x88, P1 ;  /* 0x000000880000780c */ /* 0x000fe20000f24270 */
[----:B------:R-:W-:Y:S01]  /*80f0*/  @P3 IMAD.MOV.U32 R133, RZ, RZ, R135 ;  /* 0x000000ffff853224 */ /* 0x000fe200078e0087 */
[----:B------:R-:W-:Y:S02]  /*8100*/  BSSY B1, `(.L_x_56) ;  /* 0x0000007000017945 */ /* 0x000fe40003800000 */
[----:B------:R-:W-:-:S04]  /*8110*/  FMUL R120, R9, R138 ;  /* 0x0000008a09787220 */ /* 0x000fc80000400000 */
[----:B------:R-:W-:-:S05]  /*8120*/  FFMA R120, R125, R136, R120 ;  /* 0x000000887d787223 */ /* 0x000fca0000000078 */
[----:B------:R-:W-:-:S05]  /*8130*/  F2FP.F16.F32.PACK_AB R120, RZ, R120 ;  /* 0x00000078ff78723e */ /* 0x000fca00000000ff */
[----:B------:R0:W-:Y:S01]  /*8140*/  @P3 STG.E.U16 desc[UR40][R132.64+0x12], R120 ;  /* 0x0000127884003986 */ /* 0x0001e2000c101528 */
[----:B------:R-:W-:Y:S05]  /*8150*/  @!P1 BRA `(.L_x_57) ;  /* 0x0000000000049947 */ /* 0x000fea0003800000 */
[----:B------:R0:W5:Y:S02]  /*8160*/  LDG.E.LTC128B.U16 R152, desc[UR40][R14.64+0x10] ;  /* 0x000010280e987981 */ /* 0x000164000c1e1520 */
.L_x_57:
[----:B------:R-:W-:Y:S05]  /*8170*/  BSYNC B1 ;  /* 0x0000000000017941 */ /* 0x000fea0003800000 */
.L_x_56:
        /* <DEDUP_REMOVED lines=9> */
.L_x_59:
[----:B------:R-:W-:Y:S05]  /*8210*/  BSYNC B1 ;  /* 0x0000000000017941 */ /* 0x000fea0003800000 */
.L_x_58:
[----:B0----5:R-:W-:Y:S01]  /*8220*/  HADD2.F32 R9, -RZ, R152.H0_H0 ;  /* 0x20000098ff097230 */ /* 0x021fe20000004100 */
[----:B------:R-:W-:Y:S01]  /*8230*/  ISETP.GT.AND P3, PT, R3, 0x10, PT ;  /* 0x000000100300780c */ /* 0x000fe20003f64270 */
[----:B------:R-:W-:Y:S03]  /*8240*/  BSSY B1, `(.L_x_60) ;  /* 0x0000008000017945 */ /* 0x000fe60003800000 */
[----:B------:R-:W-:Y:S01]  /*8250*/  FMUL R120, R9, R138 ;  /* 0x0000008a09787220 */ /* 0x000fe20000400000 */
[----:B------:R-:W-:-:S03]  /*8260*/  ISETP.GT.AND P0, PT, R0, RZ, P3 ;  /* 0x000000ff0000720c */ /* 0x000fc60001f04270 */
[----:B------:R-:W-:-:S05]  /*8270*/  FFMA R120, R127, R136, R120 ;  /* 0x000000887f787223 */ /* 0x000fca0000000078 */
[----:B------:R-:W-:-:S05]  /*8280*/  F2FP.F16.F32.PACK_AB R120, RZ, R120 ;  /* 0x00000078ff78723e */ /* 0x000fca00000000ff */
[----:B------:R0:W-:Y:S01]  /*8290*/  @P2 STG.E.U16 desc[UR40][R12.64+0x12], R120 ;  /* 0x000012780c002986 */ /* 0x0001e2000c101528 */
[----:B------:R-:W-:Y:S05]  /*82a0*/  @!P0 BRA `(.L_x_61) ;  /* 0x0000000000048947 */ /* 0x000fea0003800000 */
[----:B------:R0:W5:Y:S02]  /*82b0*/  LDG.E.LTC128B.U16 R152, desc[UR40][R10.64+0x20] ;  /* 0x000020280a987981 */ /* 0x000164000c1e1520 */
.L_x_61:
[----:B------:R-:W-:Y:S05]  /*82c0*/  BSYNC B1 ;  /* 0x0000000000017941 */ /* 0x000fea0003800000 */
.L_x_60:
[----:B-----5:R-:W-:Y:S01]  /*82d0*/  HADD2.F32 R9, -RZ, R152.H0_H0 ;  /* 0x20000098ff097230 */ /* 0x020fe20000004100 */
        /* <DEDUP_REMOVED lines=9> */
.L_x_63:
[----:B------:R-:W-:Y:S05]  /*8370*/  BSYNC B1 ;  /* 0x0000000000017941 */ /* 0x000fea0003800000 */
.L_x_62:
        /* <DEDUP_REMOVED lines=9> */
.L_x_65:
[----:B------:R-:W-:Y:S05]  /*8410*/  BSYNC B1 ;  /* 0x0000000000017941 */ /* 0x000fea0003800000 */
.L_x_64:
        /* <DEDUP_REMOVED lines=9> */
.L_x_67:
[----:B------:R-:W-:Y:S05]  /*84b0*/  BSYNC B1 ;  /* 0x0000000000017941 */ /* 0x000fea0003800000 */
.L_x_66:
        /* <DEDUP_REMOVED lines=10> */
.L_x_69:
[----:B------:R-:W-:Y:S05]  /*8560*/  BSYNC B1 ;  /* 0x0000000000017941 */ /* 0x000fea0003800000 */
.L_x_68:
        /* <DEDUP_REMOVED lines=10> */
.L_x_71:
[----:B------:R-:W-:Y:S05]  /*8610*/  BSYNC B1 ;  /* 0x0000000000017941 */ /* 0x000fea0003800000 */
.L_x_70:
        /* <DEDUP_REMOVED lines=9> */
.L_x_73:
[----:B------:R-:W-:Y:S05]  /*86b0*/  BSYNC B1 ;  /* 0x0000000000017941 */ /* 0x000fea0003800000 */
.L_x_72:
        /* <DEDUP_REMOVED lines=9> */
.L_x_75:
[----:B------:R-:W-:Y:S05]  /*8750*/  BSYNC B1 ;  /* 0x0000000000017941 */ /* 0x000fea0003800000 */
.L_x_74:
        /* <DEDUP_REMOVED lines=9> */
.L_x_77:
[----:B------:R-:W-:Y:S05]  /*87f0*/  BSYNC B1 ;  /* 0x0000000000017941 */ /* 0x000fea0003800000 */
.L_x_76:
[----:B-----5:R-:W-:Y:S01]  /*8800*/  HADD2.F32 R9, -RZ, R152.H0_H0 ;  /* 0x20000098ff097230 */ /* 0x020fe20000004100 */
[----:B------:R-:W-:Y:S01]  /*8810*/  ISETP.GT.AND P4, PT, R0, 0x80, P2 ;  /* 0x000000800000780c */ /* 0x000fe20001784270 */
[----:B0-----:R-:W-:Y:S01]  /*8820*/  IMAD.WIDE.U32 R12, R4, 0xf0, R128 ;  /* 0x000000f0040c7825 */ /* 0x001fe200078e0080 */
[----:B------:R-:W-:Y:S03]  /*8830*/  BSSY B1, `(.L_x_78) ;  /* 0x0000009000017945 */ /* 0x000fe60003800000 */
[----:B------:R-:W-:Y:S01]  /*8840*/  FMUL R9, R9, R138 ;  /* 0x0000008a09097220 */ /* 0x000fe20000400000 */
[----:B------:R-:W-:Y:S02]  /*8850*/  IMAD.IADD R5, R5, 0x1, R13 ;  /* 0x0000000105057824 */ /* 0x000fe400078e020d */
[----:B------:R-:W-:Y:S02]  /*8860*/  IMAD.MOV.U32 R4, RZ, RZ, R12 ;  /* 0x000000ffff047224 */ /* 0x000fe400078e000c */
[----:B------:R-:W-:-:S05]  /*8870*/  FFMA R9, R104, R136, R9 ;  /* 0x0000008868097223 */ /* 0x000fca0000000009 */
[----:B------:R-:W-:-:S05]  /*8880*/  F2FP.F16.F32.PACK_AB R9, RZ, R9 ;  /* 0x00000009ff09723e */ /* 0x000fca00000000ff */
[----:B------:R0:W-:Y:S01]  /*8890*/  @P5 STG.E.U16 desc[UR40][R4.64+0x20], R9 ;  /* 0x0000200904005986 */ /* 0x0001e2000c101528 */
[----:B------:R-:W-:Y:S05]  /*88a0*/  @!P4 BRA `(.L_x_79) ;  /* 0x000000000004c947 */ /* 0x000fea0003800000 */
[----:B------:R0:W5:Y:S02]  /*88b0*/  LDG.E.LTC128B.U16 R152, desc[UR40][R130.64+0x22] ;  /* 0x0000222882987981 */ /* 0x000164000c1e1520 */
.L_x_79:
[----:B------:R-:W-:Y:S05]  /*88c0*/  BSYNC B1 ;  /* 0x0000000000017941 */ /* 0x000fea0003800000 */
.L_x_78:
        /* <DEDUP_REMOVED lines=9> */
.L_x_81:
[----:B------:R-:W-:Y:S05]  /*8960*/  BSYNC B1 ;  /* 0x0000000000017941 */ /* 0x000fea0003800000 */
.L_x_80:
[----:B-----5:R-:W-:Y:S01]  /*8970*/  HADD2.F32 R9, -RZ, R152.H0_H0 ;  /* 0x20000098ff097230 */ /* 0x020fe20000004100 */
[----:B------:R-:W-:Y:S01]  /*8980*/  IADD3 R12, P4, R151, R12, RZ ;  /* 0x0000000c970c7210 */ /* 0x000fe20007f9e0ff */
[----:B------:R-:W-:Y:S01]  /*8990*/  BSSY B1, `(.L_x_82) ;  /* 0x0000009000017945 */ /* 0x000fe20003800000 */
[----:B------:R-:W-:Y:S02]  /*89a0*/  ISETP.GT.AND P2, PT, R0, 0x88, P2 ;  /* 0x000000880000780c */ /* 0x000fe40001744270 */
[----:B------:R-:W-:Y:S01]  /*89b0*/  FMUL R9, R9, R138 ;  /* 0x0000008a09097220 */ /* 0x000fe20000400000 */
[----:B------:R-:W-:-:S03]  /*89c0*/  IMAD.X R13, R153, 0x1, R5, P4 ;  /* 0x00000001990d7824 */ /* 0x000fc600020e0605 */
[----:B------:R-:W-:-:S05]  /*89d0*/  FFMA R9, R106, R136, R9 ;  /* 0x000000886a097223 */ /* 0x000fca0000000009 */
[----:B------:R-:W-:-:S05]  /*89e0*/  F2FP.F16.F32.PACK_AB R9, RZ, R9 ;  /* 0x00000009ff09723e */ /* 0x000fca00000000ff */
[----:B------:R0:W-:Y:S01]  /*89f0*/  @P3 STG.E.U16 desc[UR40][R12.64+0x20], R9 ;  /* 0x000020090c003986 */ /* 0x0001e2000c101528 */
[----:B------:R-:W-:Y:S05]  /*8a00*/  @!P2 BRA `(.L_x_83) ;  /* 0x000000000004a947 */ /* 0x000fea0003800000 */
[----:B------:R0:W5:Y:S02]  /*8a10*/  LDG.E.LTC128B.U16 R152, desc[UR40][R14.64+0x22] ;  /* 0x000022280e987981 */ /* 0x000164000c1e1520 */
.L_x_83:
[----:B------:R-:W-:Y:S05]  /*8a20*/  BSYNC B1 ;  /* 0x0000000000017941 */ /* 0x000fea0003800000 */
.L_x_82:
        /* <DEDUP_REMOVED lines=9> */
.L_x_85:
[----:B------:R-:W-:Y:S05]  /*8ac0*/  BSYNC B1 ;  /* 0x0000000000017941 */ /* 0x000fea0003800000 */
.L_x_84:
        /* <DEDUP_REMOVED lines=9> */
.L_x_87:
[----:B------:R-:W-:Y:S05]  /*8b60*/  BSYNC B1 ;  /* 0x0000000000017941 */ /* 0x000fea0003800000 */
.L_x_86:
        /* <DEDUP_REMOVED lines=9> */
.L_x_89:
[----:B------:R-:W-:Y:S05]  /*8c00*/  BSYNC B1 ;  /* 0x0000000000017941 */ /* 0x000fea0003800000 */
.L_x_88:
        /* <DEDUP_REMOVED lines=9> */
.L_x_91:
[----:B------:R-:W-:Y:S05]  /*8ca0*/  BSYNC B1 ;  /* 0x0000000000017941 */ /* 0x000fea0003800000 */
.L_x_90:
        /* <DEDUP_REMOVED lines=10> */
.L_x_93:
[----:B------:R-:W-:Y:S05]  /*8d50*/  BSYNC B1 ;  /* 0x0000000000017941 */ /* 0x000fea0003800000 */
.L_x_92:
        /* <DEDUP_REMOVED lines=10> */
.L_x_95:
[----:B------:R-:W-:Y:S05]  /*8e00*/  BSYNC B1 ;  /* 0x0000000000017941 */ /* 0x000fea0003800000 */
.L_x_94:
        /* <DEDUP_REMOVED lines=9> */
.L_x_97:
[----:B------:R-:W-:Y:S05]  /*8ea0*/  BSYNC B1 ;  /* 0x0000000000017941 */ /* 0x000fea0003800000 */
.L_x_96:
        /* <DEDUP_REMOVED lines=9> */
.L_x_99:
[----:B------:R-:W-:Y:S05]  /*8f40*/  BSYNC B1 ;  /* 0x0000000000017941 */ /* 0x000fea0003800000 */
.L_x_98:
        /* <DEDUP_REMOVED lines=10> */
.L_x_101:
[----:B------:R-:W-:Y:S05]  /*8ff0*/  BSYNC B1 ;  /* 0x0000000000017941 */ /* 0x000fea0003800000 */
.L_x_100:
        /* <DEDUP_REMOVED lines=10> */
.L_x_103:
[----:B------:R-:W-:Y:S05]  /*90a0*/  BSYNC B1 ;  /* 0x0000000000017941 */ /* 0x000fea0003800000 */
.L_x_102:
        /* <DEDUP_REMOVED lines=9> */
.L_x_105:
[----:B------:R-:W-:Y:S05]  /*9140*/  BSYNC B1 ;  /* 0x0000000000017941 */ /* 0x000fea0003800000 */
.L_x_104:
        /* <DEDUP_REMOVED lines=9> */
.L_x_107:
[----:B------:R-:W-:Y:S05]  /*91e0*/  BSYNC B1 ;  /* 0x0000000000017941 */ /* 0x000fea0003800000 */
.L_x_106:
        /* <DEDUP_REMOVED lines=9> */
.L_x_109:
[----:B------:R-:W-:Y:S05]  /*9280*/  BSYNC B1 ;  /* 0x0000000000017941 */ /* 0x000fea0003800000 */
.L_x_108:
        /* <DEDUP_REMOVED lines=9> */
.L_x_111:
[----:B------:R-:W-:Y:S05]  /*9320*/  BSYNC B1 ;  /* 0x0000000000017941 */ /* 0x000fea0003800000 */
.L_x_110:
        /* <DEDUP_REMOVED lines=9> */
.L_x_113:
[----:B------:R-:W-:Y:S05]  /*93c0*/  BSYNC B1 ;  /* 0x0000000000017941 */ /* 0x000fea0003800000 */
.L_x_112:
        /* <DEDUP_REMOVED lines=9> */
.L_x_115:
[----:B------:R-:W-:Y:S05]  /*9460*/  BSYNC B1 ;  /* 0x0000000000017941 */ /* 0x000fea0003800000 */
.L_x_114:
        /* <DEDUP_REMOVED lines=9> */
.L_x_117:
[----:B------:R-:W-:Y:S05]  /*9500*/  BSYNC B1 ;  /* 0x0000000000017941 */ /* 0x000fea0003800000 */
.L_x_116:
        /* <DEDUP_REMOVED lines=9> */
.L_x_119:
[----:B------:R-:W-:Y:S05]  /*95a0*/  BSYNC B1 ;  /* 0x0000000000017941 */ /* 0x000fea0003800000 */
.L_x_118:
        /* <DEDUP_REMOVED lines=9> */
.L_x_121:
[----:B------:R-:W-:Y:S05]  /*9640*/  BSYNC B1 ;  /* 0x0000000000017941 */ /* 0x000fea0003800000 */
.L_x_120:
        /* <DEDUP_REMOVED lines=9> */
.L_x_123:
[----:B------:R-:W-:Y:S05]  /*96e0*/  BSYNC B1 ;  /* 0x0000000000017941 */ /* 0x000fea0003800000 */
.L_x_122:
        /* <DEDUP_REMOVED lines=10> */
.L_x_125:
[----:B------:R-:W-:Y:S05]  /*9790*/  BSYNC B1 ;  /* 0x0000000000017941 */ /* 0x000fea0003800000 */
.L_x_124:
        /* <DEDUP_REMOVED lines=10> */
.L_x_127:
[----:B------:R-:W-:Y:S05]  /*9840*/  BSYNC B1 ;  /* 0x0000000000017941 */ /* 0x000fea0003800000 */
.L_x_126:
        /* <DEDUP_REMOVED lines=9> */
.L_x_129:
[----:B------:R-:W-:Y:S05]  /*98e0*/  BSYNC B1 ;  /* 0x0000000000017941 */ /* 0x000fea0003800000 */
.L_x_128:
        /* <DEDUP_REMOVED lines=9> */
.L_x_131:
[----:B------:R-:W-:Y:S05]  /*9980*/  BSYNC B1 ;  /* 0x0000000000017941 */ /* 0x000fea0003800000 */
.L_x_130:
        /* <DEDUP_REMOVED lines=10> */
.L_x_133:
[----:B------:R-:W-:Y:S05]  /*9a30*/  BSYNC B1 ;  /* 0x0000000000017941 */ /* 0x000fea0003800000 */
.L_x_132:
        /* <DEDUP_REMOVED lines=10> */
.L_x_135:
[----:B------:R-:W-:Y:S05]  /*9ae0*/  BSYNC B1 ;  /* 0x0000000000017941 */ /* 0x000fea0003800000 */
.L_x_134:
        /* <DEDUP_REMOVED lines=9> */
.L_x_137:
[----:B------:R-:W-:Y:S05]  /*9b80*/  BSYNC B1 ;  /* 0x0000000000017941 */ /* 0x000fea0003800000 */
.L_x_136:
        /* <DEDUP_REMOVED lines=9> */
.L_x_139:
[----:B------:R-:W-:Y:S05]  /*9c20*/  BSYNC B1 ;  /* 0x0000000000017941 */ /* 0x000fea0003800000 */
.L_x_138:
        /* <DEDUP_REMOVED lines=9> */
.L_x_141:
[----:B------:R-:W-:Y:S05]  /*9cc0*/  BSYNC B1 ;  /* 0x0000000000017941 */ /* 0x000fea0003800000 */
.L_x_140:
        /* <DEDUP_REMOVED lines=9> */
.L_x_143:
[----:B------:R-:W-:Y:S05]  /*9d60*/  BSYNC B1 ;  /* 0x0000000000017941 */ /* 0x000fea0003800000 */
.L_x_142:
        /* <DEDUP_REMOVED lines=9> */
.L_x_145:
[----:B------:R-:W-:Y:S05]  /*9e00*/  BSYNC B1 ;  /* 0x0000000000017941 */ /* 0x000fea0003800000 */
.L_x_144:
        /* <DEDUP_REMOVED lines=9> */
.L_x_147:
[----:B------:R-:W-:Y:S05]  /*9ea0*/  BSYNC B1 ;  /* 0x0000000000017941 */ /* 0x000fea0003800000 */
.L_x_146:
        /* <DEDUP_REMOVED lines=9> */
.L_x_149:
[----:B------:R-:W-:Y:S05]  /*9f40*/  BSYNC B1 ;  /* 0x0000000000017941 */ /* 0x000fea0003800000 */
.L_x_148:
        /* <DEDUP_REMOVED lines=9> */
.L_x_151:
[----:B------:R-:W-:Y:S05]  /*9fe0*/  BSYNC B1 ;  /* 0x0000000000017941 */ /* 0x000fea0003800000 */
.L_x_150:
        /* <DEDUP_REMOVED lines=9> */
.L_x_153:
[----:B------:R-:W-:Y:S05]  /*a080*/  BSYNC B1 ;  /* 0x0000000000017941 */ /* 0x000fea0003800000 */
.L_x_152:
        /* <DEDUP_REMOVED lines=9> */
.L_x_155:
[----:B------:R-:W-:Y:S05]  /*a120*/  BSYNC B1 ;  /* 0x0000000000017941 */ /* 0x000fea0003800000 */
.L_x_154:
        /* <DEDUP_REMOVED lines=10> */
.L_x_157:
[----:B------:R-:W-:Y:S05]  /*a1d0*/  BSYNC B1 ;  /* 0x0000000000017941 */ /* 0x000fea0003800000 */
.L_x_156:
        /* <DEDUP_REMOVED lines=10> */
.L_x_159:
[----:B------:R-:W-:Y:S05]  /*a280*/  BSYNC B1 ;  /* 0x0000000000017941 */ /* 0x000fea0003800000 */
.L_x_158:
        /* <DEDUP_REMOVED lines=9> */
.L_x_161:
[----:B------:R-:W-:Y:S05]  /*a320*/  BSYNC B1 ;  /* 0x0000000000017941 */ /* 0x000fea0003800000 */
.L_x_160:
        /* <DEDUP_REMOVED lines=9> */
.L_x_163:
[----:B------:R-:W-:Y:S05]  /*a3c0*/  BSYNC B1 ;  /* 0x0000000000017941 */ /* 0x000fea0003800000 */
.L_x_162:
        /* <DEDUP_REMOVED lines=10> */
.L_x_165:
[----:B------:R-:W-:Y:S05]  /*a470*/  BSYNC B1 ;  /* 0x0000000000017941 */ /* 0x000fea0003800000 */
.L_x_164:
        /* <DEDUP_REMOVED lines=10> */
.L_x_167:
[----:B------:R-:W-:Y:S05]  /*a520*/  BSYNC B1 ;  /* 0x0000000000017941 */ /* 0x000fea0003800000 */
.L_x_166:
        /* <DEDUP_REMOVED lines=9> */
.L_x_169:
[----:B------:R-:W-:Y:S05]  /*a5c0*/  BSYNC B1 ;  /* 0x0000000000017941 */ /* 0x000fea0003800000 */
.L_x_168:
        /* <DEDUP_REMOVED lines=9> */
.L_x_171:
[----:B------:R-:W-:Y:S05]  /*a660*/  BSYNC B1 ;  /* 0x0000000000017941 */ /* 0x000fea0003800000 */
.L_x_170:
        /* <DEDUP_REMOVED lines=9> */
.L_x_173:
[----:B------:R-:W-:Y:S05]  /*a700*/  BSYNC B1 ;  /* 0x0000000000017941 */ /* 0x000fea0003800000 */
.L_x_172:
        /* <DEDUP_REMOVED lines=9> */
.L_x_175:
[----:B------:R-:W-:Y:S05]  /*a7a0*/  BSYNC B1 ;  /* 0x0000000000017941 */ /* 0x000fea0003800000 */
.L_x_174:
        /* <DEDUP_REMOVED lines=9> */
.L_x_177:
[----:B------:R-:W-:Y:S05]  /*a840*/  BSYNC B1 ;  /* 0x0000000000017941 */ /* 0x000fea0003800000 */
.L_x_176:
        /* <DEDUP_REMOVED lines=9> */
.L_x_179:
[----:B------:R-:W-:Y:S05]  /*a8e0*/  BSYNC B1 ;  /* 0x0000000000017941 */ /* 0x000fea0003800000 */
.L_x_178:
        /* <DEDUP_REMOVED lines=9> */
.L_x_181:
[----:B------:R-:W-:Y:S05]  /*a980*/  BSYNC B1 ;  /* 0x0000000000017941 */ /* 0x000fea0003800000 */
.L_x_180:
        /* <DEDUP_REMOVED lines=9> */
.L_x_183:
[----:B------:R-:W-:Y:S05]  /*aa20*/  BSYNC B1 ;  /* 0x0000000000017941 */ /* 0x000fea0003800000 */
.L_x_182:
        /* <DEDUP_REMOVED lines=9> */
.L_x_185:
[----:B------:R-:W-:Y:S05]  /*aac0*/  BSYNC B1 ;  /* 0x0000000000017941 */ /* 0x000fea0003800000 */
.L_x_184:
        /* <DEDUP_REMOVED lines=9> */
.L_x_187:
[----:B------:R-:W-:Y:S05]  /*ab60*/  BSYNC B1 ;  /* 0x0000000000017941 */ /* 0x000fea0003800000 */
.L_x_186:
        /* <DEDUP_REMOVED lines=10> */
.L_x_189:
[----:B------:R-:W-:Y:S05]  /*ac10*/  BSYNC B1 ;  /* 0x0000000000017941 */ /* 0x000fea0003800000 */
.L_x_188:
        /* <DEDUP_REMOVED lines=10> */
.L_x_191:
[----:B------:R-:W-:Y:S05]  /*acc0*/  BSYNC B1 ;  /* 0x0000000000017941 */ /* 0x000fea0003800000 */
.L_x_190:
        /* <DEDUP_REMOVED lines=9> */
.L_x_193:
[----:B------:R-:W-:Y:S05]  /*ad60*/  BSYNC B1 ;  /* 0x0000000000017941 */ /* 0x000fea0003800000 */
.L_x_192:
        /* <DEDUP_REMOVED lines=9> */
.L_x_195:
[----:B------:R-:W-:Y:S05]  /*ae00*/  BSYNC B1 ;  /* 0x0000000000017941 */ /* 0x000fea0003800000 */
.L_x_194:
        /* <DEDUP_REMOVED lines=10> */
.L_x_197:
[----:B------:R-:W-:Y:S05]  /*aeb0*/  BSYNC B1 ;  /* 0x0000000000017941 */ /* 0x000fea0003800000 */
.L_x_196:
        /* <DEDUP_REMOVED lines=10> */
.L_x_199:
[----:B------:R-:W-:Y:S05]  /*af60*/  BSYNC B1 ;  /* 0x0000000000017941 */ /* 0x000fea0003800000 */
.L_x_198:
        /* <DEDUP_REMOVED lines=9> */
.L_x_201:
[----:B------:R-:W-:Y:S05]  /*b000*/  BSYNC B1 ;  /* 0x0000000000017941 */ /* 0x000fea0003800000 */
.L_x_200:
        /* <DEDUP_REMOVED lines=9> */
.L_x_203:
[----:B------:R-:W-:Y:S05]  /*b0a0*/  BSYNC B1 ;  /* 0x0000000000017941 */ /* 0x000fea0003800000 */
.L_x_202:
        /* <DEDUP_REMOVED lines=9> */
.L_x_205:
[----:B------:R-:W-:Y:S05]  /*b140*/  BSYNC B1 ;  /* 0x0000000000017941 */ /* 0x000fea0003800000 */
.L_x_204:
        /* <DEDUP_REMOVED lines=9> */
.L_x_207:
[----:B------:R-:W-:Y:S05]  /*b1e0*/  BSYNC B1 ;  /* 0x0000000000017941 */ /* 0x000fea0003800000 */
.L_x_206:
        /* <DEDUP_REMOVED lines=9> */
.L_x_209:
[----:B------:R-:W-:Y:S05]  /*b280*/  BSYNC B1 ;  /* 0x0000000000017941 */ /* 0x000fea0003800000 */
.L_x_208:
        /* <DEDUP_REMOVED lines=9> */
.L_x_211:
[----:B------:R-:W-:Y:S05]  /*b320*/  BSYNC B1 ;  /* 0x0000000000017941 */ /* 0x000fea0003800000 */
.L_x_210:
        /* <DEDUP_REMOVED lines=9> */
.L_x_213:
[----:B------:R-:W-:Y:S05]  /*b3c0*/  BSYNC B1 ;  /* 0x0000000000017941 */ /* 0x000fea0003800000 */
.L_x_212:
        /* <DEDUP_REMOVED lines=9> */
.L_x_215:
[----:B------:R-:W-:Y:S05]  /*b460*/  BSYNC B1 ;  /* 0x0000000000017941 */ /* 0x000fea0003800000 */
.L_x_214:
        /* <DEDUP_REMOVED lines=9> */
.L_x_217:
[----:B------:R-:W-:Y:S05]  /*b500*/  BSYNC B1 ;  /* 0x0000000000017941 */ /* 0x000fea0003800000 */
.L_x_216:
        /* <DEDUP_REMOVED lines=9> */
.L_x_219:
[----:B------:R-:W-:Y:S05]  /*b5a0*/  BSYNC B1 ;  /* 0x0000000000017941 */ /* 0x000fea0003800000 */
.L_x_218:
        /* <DEDUP_REMOVED lines=10> */
.L_x_221:
[----:B------:R-:W-:Y:S05]  /*b650*/  BSYNC B1 ;  /* 0x0000000000017941 */ /* 0x000fea0003800000 */
.L_x_220:
        /* <DEDUP_REMOVED lines=10> */
.L_x_223:
[----:B------:R-:W-:Y:S05]  /*b700*/  BSYNC B1 ;  /* 0x0000000000017941 */ /* 0x000fea0003800000 */
.L_x_222:
        /* <DEDUP_REMOVED lines=9> */
.L_x_225:
[----:B------:R-:W-:Y:S05]  /*b7a0*/  BSYNC B1 ;  /* 0x0000000000017941 */ /* 0x000fea0003800000 */
.L_x_224:
        /* <DEDUP_REMOVED lines=9> */
.L_x_227:
[----:B------:R-:W-:Y:S05]  /*b840*/  BSYNC B1 ;  /* 0x0000000000017941 */ /* 0x000fea0003800000 */
.L_x_226:
        /* <DEDUP_REMOVED lines=10> */
.L_x_229:
[----:B------:R-:W-:Y:S05]  /*b8f0*/  BSYNC B1 ;  /* 0x0000000000017941 */ /* 0x000fea0003800000 */
.L_x_228:
        /* <DEDUP_REMOVED lines=10> */
.L_x_231:
[----:B------:R-:W-:Y:S05]  /*b9a0*/  BSYNC B1 ;  /* 0x0000000000017941 */ /* 0x000fea0003800000 */
.L_x_230:
[----:B-----5:R-:W-:Y:S01]  /*b9b0*/  HADD2.F32 R3, -RZ, R152.H0_H0 ;  /* 0x20000098ff037230 */ /* 0x020fe20000004100 */
[----:B------:R-:W-:Y:S01]  /*b9c0*/  ISETP.GT.AND P5, PT, R0, 0x8, P1 ;  /* 0x000000080000780c */ /* 0x000fe20000fa4270 */
[----:B------:R-:W-:Y:S03]  /*b9d0*/  BSSY B1, `(.L_x_232) ;  /* 0x0000007000017945 */ /* 0x000fe60003800000 */
[----:B0--34-:R-:W-:-:S04]  /*b9e0*/  FMUL R10, R3, R138 ;  /* 0x0000008a030a7220 */ /* 0x019fc80000400000 */
[----:B------:R-:W-:-:S05]  /*b9f0*/  FFMA R10, R37, R136, R10 ;  /* 0x00000088250a7223 */ /* 0x000fca000000000a */
[----:B------:R-:W-:-:S05]  /*ba00*/  F2FP.F16.F32.PACK_AB R10, RZ, R10 ;  /* 0x0000000aff0a723e */ /* 0x000fca00000000ff */
[----:B------:R0:W-:Y:S01]  /*ba10*/  @P4 STG.E.U16 desc[UR40][R6.64+0xd2], R10 ;  /* 0x0000d20a06004986 */ /* 0x0001e2000c101528 */
[----:B------:R-:W-:Y:S05]  /*ba20*/  @!P5 BRA `(.L_x_233) ;  /* 0x000000000004d947 */ /* 0x000fea0003800000 */
[----:B------:R3:W5:Y:S02]  /*ba30*/  LDG.E.LTC128B.U16 R152, desc[UR40][R20.64+0xd0] ;  /* 0x0000d02814987981 */ /* 0x000764000c1e1520 */
.L_x_233:
[----:B------:R-:W-:Y:S05]  /*ba40*/  BSYNC B1 ;  /* 0x0000000000017941 */ /* 0x000fea0003800000 */
.L_x_232:
        /* <DEDUP_REMOVED lines=9> */
.L_x_235:
[----:B------:R-:W-:Y:S05]  /*bae0*/  BSYNC B1 ;  /* 0x0000000000017941 */ /* 0x000fea0003800000 */
.L_x_234:
[----:B----45:R-:W-:Y:S01]  /*baf0*/  HADD2.F32 R3, -RZ, R152.H0_H0 ;  /* 0x20000098ff037230 */ /* 0x030fe20000004100 */
[----:B------:R-:W-:Y:S01]  /*bb00*/  ISETP.GT.AND P5, PT, R0, 0x80, P3 ;  /* 0x000000800000780c */ /* 0x000fe20001fa4270 */
[----:B------:R-:W-:Y:S03]  /*bb10*/  BSSY B1, `(.L_x_236) ;  /* 0x0000007000017945 */ /* 0x000fe60003800000 */
[----:B0-----:R-:W-:-:S04]  /*bb20*/  FMUL R6, R3, R138 ;  /* 0x0000008a03067220 */ /* 0x001fc80000400000 */
[----:B------:R-:W-:-:S05]  /*bb30*/  FFMA R6, R39, R136, R6 ;  /* 0x0000008827067223 */ /* 0x000fca0000000006 */
[----:B------:R-:W-:-:S05]  /*bb40*/  F2FP.F16.F32.PACK_AB R6, RZ, R6 ;  /* 0x00000006ff06723e */ /* 0x000fca00000000ff */
[----:B------:R0:W-:Y:S01]  /*bb50*/  @P4 STG.E.U16 desc[UR40][R128.64+0xd2], R6 ;  /* 0x0000d20680004986 */ /* 0x0001e2000c101528 */
[----:B------:R-:W-:Y:S05]  /*bb60*/  @!P5 BRA `(.L_x_237) ;  /* 0x000000000004d947 */ /* 0x000fea0003800000 */
[----:B------:R4:W5:Y:S02]  /*bb70*/  LDG.E.LTC128B.U16 R152, desc[UR40][R130.64+0xc0] ;  /* 0x0000c02882987981 */ /* 0x000964000c1e1520 */
.L_x_237:
[----:B------:R-:W-:Y:S05]  /*bb80*/  BSYNC B1 ;  /* 0x0000000000017941 */ /* 0x000fea0003800000 */
.L_x_236:
        /* <DEDUP_REMOVED lines=9> */
.L_x_239:
[----:B------:R-:W-:Y:S05]  /*bc20*/  BSYNC B1 ;  /* 0x0000000000017941 */ /* 0x000fea0003800000 */
.L_x_238:
        /* <DEDUP_REMOVED lines=9> */
.L_x_241:
[----:B------:R-:W-:Y:S05]  /*bcc0*/  BSYNC B1 ;  /* 0x0000000000017941 */ /* 0x000fea0003800000 */
.L_x_240:
        /* <DEDUP_REMOVED lines=9> */
.L_x_243:
[----:B------:R-:W-:Y:S05]  /*bd60*/  BSYNC B1 ;  /* 0x0000000000017941 */ /* 0x000fea0003800000 */
.L_x_242:
        /* <DEDUP_REMOVED lines=9> */
.L_x_245:
[----:B------:R-:W-:Y:S05]  /*be00*/  BSYNC B1 ;  /* 0x0000000000017941 */ /* 0x000fea0003800000 */
.L_x_244:
        /* <DEDUP_REMOVED lines=9> */
.L_x_247:
[----:B------:R-:W-:Y:S05]  /*bea0*/  BSYNC B1 ;  /* 0x0000000000017941 */ /* 0x000fea0003800000 */
.L_x_246:
        /* <DEDUP_REMOVED lines=9> */
.L_x_249:
[----:B------:R-:W-:Y:S05]  /*bf40*/  BSYNC B1 ;  /* 0x0000000000017941 */ /* 0x000fea0003800000 */
.L_x_248:
        /* <DEDUP_REMOVED lines=9> */
.L_x_251:
[----:B------:R-:W-:Y:S05]  /*bfe0*/  BSYNC B1 ;  /* 0x0000000000017941 */ /* 0x000fea0003800000 */
.L_x_250:
[----:B------:R-:W-:Y:S05]  /*bff0*/  @!P0 BRA `(.L_x_252) ;  /* 0x0000001c00e08947 */ /* 0x000fea0003800000 */
[----:B0----5:R-:W-:-:S05]  /*c000*/  HADD2.F32 R3, -RZ, R152.H0_H0 ;  /* 0x20000098ff037230 */ /* 0x021fca0000004100 */
[----:B------:R-:W-:-:S04]  /*c010*/  FMUL R0, R3, R138 ;  /* 0x0000008a03007220 */ /* 0x000fc80000400000 */
[----:B------:R-:W-:-:S05]  /*c020*/  FFMA R0, R31, R136, R0 ;  /* 0x000000881f007223 */ /* 0x000fca0000000000 */
[----:B------:R-:W-:-:S05]  /*c030*/  F2FP.F16.F32.PACK_AB R0, RZ, R0 ;  /* 0x00000000ff00723e */ /* 0x000fca00000000ff */
[----:B------:R0:W-:Y:S01]  /*c040*/  STG.E.U16 desc[UR40][R12.64+0xd2], R0 ;  /* 0x0000d2000c007986 */ /* 0x0001e2000c101528 */
[----:B------:R-:W-:Y:S05]  /*c050*/  BRA `(.L_x_252) ;  /* 0x0000001c00c87947 */ /* 0x000fea0003800000 */
.L_x_33:
[----:B------:R-:W-:Y:S01]  /*c060*/  ULDC.64 UR4, c[0x0][0x5c0] ;  /* 0x0001700000047ab9 */ /* 0x000fe20000000a00 */
[-C--:B------:R-:W-:Y:S01]  /*c070*/  FMUL R128, R128, R136.reuse ;  /* 0x0000008880807220 */ /* 0x080fe20000400000 */
[----:B------:R-:W-:Y:S01]  /*c080*/  LEA R6, P2, R146, UR4, 0x1 ;  /* 0x0000000492067c11 */ /* 0x000fe2000f8408ff */
[----:B------:R-:W-:Y:S01]  /*c090*/  IMAD.SHL.U32 R137, R4, 0x10, RZ ;  /* 0x0000001004897824 */ /* 0x000fe200078e00ff */
[----:B------:R-:W-:Y:S01]  /*c0a0*/  ISETP.GT.AND P3, PT, R3, 0x1, PT ;  /* 0x000000010300780c */ /* 0x000fe20003f64270 */
[----:B------:R-:W-:Y:S01]  /*c0b0*/  FMUL R129, R129, R136 ;  /* 0x0000008881817220 */ /* 0x000fe20000400000 */
[----:B------:R-:W-:Y:S01]  /*c0c0*/  F2FP.F16.F32.PACK_AB R128, RZ, R128 ;  /* 0x00000080ff80723e */ /* 0x000fe200000000ff */
[-C--:B------:R-:W-:Y:S01]  /*c0d0*/  FMUL R131, R131, R136.reuse ;  /* 0x0000008883837220 */ /* 0x080fe20000400000 */
[----:B------:R-:W-:Y:S01]  /*c0e0*/  LEA.HI.X R7, R146, UR5, R153, 0x1, P2 ;  /* 0x0000000592077c11 */ /* 0x000fe200090f0c99 */
[-C--:B------:R-:W-:Y:S01]  /*c0f0*/  FMUL R130, R130, R136.reuse ;  /* 0x0000008882827220 */ /* 0x080fe20000400000 */
[----:B------:R-:W-:Y:S01]  /*c100*/  ISETP.GT.AND P2, PT, R0, RZ, P3 ;  /* 0x000000ff0000720c */ /* 0x000fe20001f44270 */
[-C--:B------:R-:W-:Y:S01]  /*c110*/  FMUL R133, R133, R136.reuse ;  /* 0x0000008885857220 */ /* 0x080fe20000400000 */
[----:B------:R-:W-:Y:S01]  /*c120*/  SHF.L.U64.HI R9, R4, 0x4, R5 ;  /* 0x0000000404097819 */ /* 0x000fe20000010205 */
[----:B------:R-:W-:Y:S01]  /*c130*/  @P1 STG.E.U16 desc[UR40][R6.64], R128 ;  /* 0x0000008006001986 */ /* 0x000fe2000c101528 */
[----:B------:R-:W-:Y:S01]  /*c140*/  ISETP.GT.AND P1, PT, R0, 0x8, P3 ;  /* 0x000000080000780c */ /* 0x000fe20001f24270 */
[----:B------:R-:W-:Y:S01]  /*c150*/  FMUL R132, R132, R136 ;  /* 0x0000008884847220 */ /* 0x000fe20000400000 */
[----:B------:R-:W-:Y:S01]  /*c160*/  IADD3 R10, P4, R137, R6, RZ ;  /* 0x00000006890a7210 */ /* 0x000fe20007f9e0ff */
[-C--:B------:R-:W-:Y:S01]  /*c170*/  FMUL R135, R135, R136.reuse ;  /* 0x0000008887877220 */ /* 0x080fe20000400000 */
[----:B------:R-:W-:Y:S01]  /*c180*/  F2FP.F16.F32.PACK_AB R129, RZ, R129 ;  /* 0x00000081ff81723e */ /* 0x000fe200000000ff */
[----:B------:R-:W-:Y:S01]  /*c190*/  FMUL R134, R134, R136 ;  /* 0x0000008886867220 */ /* 0x000fe20000400000 */
[----:B------:R-:W-:Y:S01]  /*c1a0*/  F2FP.F16.F32.PACK_AB R131, RZ, R131 ;  /* 0x00000083ff83723e */ /* 0x000fe200000000ff */
[----:B------:R-:W-:Y:S01]  /*c1b0*/  IMAD.X R11, R9, 0x1, R7, P4 ;  /* 0x00000001090b7824 */ /* 0x000fe200020e0607 */
[----:B------:R-:W-:Y:S01]  /*c1c0*/  ISETP.GT.AND P5, PT, R0, 0x8, P0 ;  /* 0x000000080000780c */ /* 0x000fe200007a4270 */
[----:B------:R-:W-:Y:S01]  /*c1d0*/  @P2 STG.E.U16 desc[UR40][R6.64+0x2], R129 ;  /* 0x0000028106002986 */ /* 0x000fe2000c101528 */
[----:B------:R-:W-:Y:S01]  /*c1e0*/  F2FP.F16.F32.PACK_AB R130, RZ, R130 ;  /* 0x00000082ff82723e */ /* 0x000fe200000000ff */
[----:B------:R-:W-:Y:S01]  /*c1f0*/  FMUL R120, R120, R136 ;  /* 0x0000008878787220 */ /* 0x000fe20000400000 */
[C---:B------:R-:W-:Y:S01]  /*c200*/  ISETP.GT.AND P2, PT, R3.reuse, 0x8, PT ;  /* 0x000000080300780c */ /* 0x040fe20003f44270 */
[----:B------:R-:W-:Y:S01]  /*c210*/  @P1 STG.E.U16 desc[UR40][R10.64+0x2], R131 ;  /* 0x000002830a001986 */ /* 0x000fe2000c101528 */
[----:B------:R-:W-:Y:S01]  /*c220*/  ISETP.GT.AND P1, PT, R3, 0x9, PT ;  /* 0x000000090300780c */ /* 0x000fe20003f24270 */
[----:B------:R-:W-:Y:S01]  /*c230*/  IMAD R5, R5, 0xf0, RZ ;  /* 0x000000f005057824 */ /* 0x000fe200078e02ff */
[----:B------:R-:W-:Y:S01]  /*c240*/  F2FP.F16.F32.PACK_AB R133, RZ, R133 ;  /* 0x00000085ff85723e */ /* 0x000fe200000000ff */
[----:B------:R-:W-:Y:S01]  /*c250*/  IMAD.WIDE.U32 R12, R4, 0xf0, R10 ;  /* 0x000000f0040c7825 */ /* 0x000fe200078e000a */
[----:B------:R-:W-:-:S03]  /*c260*/  ISETP.GT.AND P4, PT, R0, RZ, P1 ;  /* 0x000000ff0000720c */ /* 0x000fc60000f84270 */
[----:B------:R-:W-:Y:S01]  /*c270*/  FMUL R121, R121, R136 ;  /* 0x0000008879797220 */ /* 0x000fe20000400000 */
[----:B------:R-:W-:Y:S01]  /*c280*/  F2FP.F16.F32.PACK_AB R132, RZ, R132 ;  /* 0x00000084ff84723e */ /* 0x000fe200000000ff */
[----:B------:R-:W-:Y:S01]  /*c290*/  @P5 STG.E.U16 desc[UR40][R10.64], R130 ;  /* 0x000000820a005986 */ /* 0x000fe2000c101528 */
[----:B------:R-:W-:Y:S01]  /*c2a0*/  ISETP.GT.AND P5, PT, R0, RZ, P2 ;  /* 0x000000ff0000720c */ /* 0x000fe200017a4270 */
[----:B------:R-:W-:Y:S01]  /*c2b0*/  IMAD.IADD R13, R5, 0x1, R13 ;  /* 0x00000001050d7824 */ /* 0x000fe200078e020d */
[----:B------:R-:W-:Y:S01]  /*c2c0*/  F2FP.F16.F32.PACK_AB R135, RZ, R135 ;  /* 0x00000087ff87723e */ /* 0x000fe200000000ff */
[----:B------:R-:W-:Y:S01]  /*c2d0*/  FMUL R122, R122, R136 ;  /* 0x000000887a7a7220 */ /* 0x000fe20000400000 */
[----:B------:R-:W-:Y:S01]  /*c2e0*/  F2FP.F16.F32.PACK_AB R134, RZ, R134 ;  /* 0x00000086ff86723e */ /* 0x000fe200000000ff */
[----:B------:R-:W-:Y:S01]  /*c2f0*/  FMUL R123, R123, R136 ;  /* 0x000000887b7b7220 */ /* 0x000fe20000400000 */
[----:B------:R-:W-:Y:S01]  /*c300*/  F2FP.F16.F32.PACK_AB R120, RZ, R120 ;  /* 0x00000078ff78723e */ /* 0x000fe200000000ff */
[-C--:B------:R-:W-:Y:S01]  /*c310*/  FMUL R124, R124, R136.reuse ;  /* 0x000000887c7c7220 */ /* 0x080fe20000400000 */
[----:B------:R-:W-:Y:S01]  /*c320*/  F2FP.F16.F32.PACK_AB R121, RZ, R121 ;  /* 0x00000079ff79723e */ /* 0x000fe200000000ff */
[----:B------:R-:W-:Y:S01]  /*c330*/  @P4 STG.E.U16 desc[UR40][R6.64+0x12], R133 ;  /* 0x0000128506004986 */ /* 0x000fe2000c101528 */
[C---:B------:R-:W-:Y:S01]  /*c340*/  ISETP.GT.AND P4, PT, R0.reuse, 0x8, P1 ;  /* 0x000000080000780c */ /* 0x040fe20000f84270 */
[----:B------:R-:W-:Y:S01]  /*c350*/  FMUL R125, R125, R136 ;  /* 0x000000887d7d7220 */ /* 0x000fe20000400000 */
[----:B------:R-:W-:Y:S01]  /*c360*/  F2FP.F16.F32.PACK_AB R122, RZ, R122 ;  /* 0x0000007aff7a723e */ /* 0x000fe200000000ff */
[----:B------:R-:W-:Y:S01]  /*c370*/  @P5 STG.E.U16 desc[UR40][R6.64+0x10], R132 ;  /* 0x0000108406005986 */ /* 0x000fe2000c101528 */
[----:B------:R-:W-:Y:S01]  /*c380*/  ISETP.GT.AND P5, PT, R0, 0x8, P2 ;  /* 0x000000080000780c */ /* 0x000fe200017a4270 */
[-C--:B------:R-:W-:Y:S01]  /*c390*/  FMUL R126, R126, R136.reuse ;  /* 0x000000887e7e7220 */ /* 0x080fe20000400000 */
[----:B------:R-:W-:Y:S01]  /*c3a0*/  F2FP.F16.F32.PACK_AB R123, RZ, R123 ;  /* 0x0000007bff7b723e */ /* 0x000fe200000000ff */
[----:B------:R-:W-:Y:S01]  /*c3b0*/  FMUL R127, R127, R136 ;  /* 0x000000887f7f7220 */ /* 0x000fe20000400000 */
[----:B------:R-:W-:Y:S01]  /*c3c0*/  F2FP.F16.F32.PACK_AB R124, RZ, R124 ;  /* 0x0000007cff7c723e */ /* 0x000fe200000000ff */
[-C--:B------:R-:W-:Y:S01]  /*c3d0*/  FMUL R113, R113, R136.reuse ;  /* 0x0000008871717220 */ /* 0x080fe20000400000 */
[----:B------:R-:W-:Y:S01]  /*c3e0*/  F2FP.F16.F32.PACK_AB R125, RZ, R125 ;  /* 0x0000007dff7d723e */ /* 0x000fe200000000ff */
[----:B------:R-:W-:Y:S01]  /*c3f0*/  FMUL R112, R112, R136 ;  /* 0x0000008870707220 */ /* 0x000fe20000400000 */
[----:B------:R-:W-:Y:S01]  /*c400*/  F2FP.F16.F32.PACK_AB R126, RZ, R126 ;  /* 0x0000007eff7e723e */ /* 0x000fe200000000ff */
[----:B------:R-:W-:Y:S01]  /*c410*/  @P4 STG.E.U16 desc[UR40][R10.64+0x12], R135 ;  /* 0x000012870a004986 */ /* 0x000fe2000c101528 */
[----:B------:R-:W-:Y:S01]  /*c420*/  ISETP.GT.AND P4, PT, R0, 0x80, P0 ;  /* 0x000000800000780c */ /* 0x000fe20000784270 */
[-C--:B------:R-:W-:Y:S01]  /*c430*/  FMUL R114, R114, R136.reuse ;  /* 0x0000008872727220 */ /* 0x080fe20000400000 */
[C---:B------:R-:W-:Y:S01]  /*c440*/  ISETP.GT.AND P0, PT, R0.reuse, 0x88, P0 ;  /* 0x000000880000780c */ /* 0x040fe20000704270 */
[----:B------:R-:W-:Y:S01]  /*c450*/  @P5 STG.E.U16 desc[UR40][R10.64+0x10], R134 ;  /* 0x000010860a005986 */ /* 0x000fe2000c101528 */
[C---:B------:R-:W-:Y:S01]  /*c460*/  ISETP.GT.AND P5, PT, R0.reuse, 0x80, P3 ;  /* 0x000000800000780c */ /* 0x040fe20001fa4270 */
[-C--:B------:R-:W-:Y:S01]  /*c470*/  FMUL R115, R115, R136.reuse ;  /* 0x0000008873737220 */ /* 0x080fe20000400000 */
[----:B------:R-:W-:Y:S01]  /*c480*/  ISETP.GT.AND P3, PT, R0, 0x88, P3 ;  /* 0x000000880000780c */ /* 0x000fe20001f64270 */
[-C--:B------:R-:W-:Y:S01]  /*c490*/  FMUL R116, R116, R136.reuse ;  /* 0x0000008874747220 */ /* 0x080fe20000400000 */
[----:B------:R-:W-:Y:S01]  /*c4a0*/  F2FP.F16.F32.PACK_AB R127, RZ, R127 ;  /* 0x0000007fff7f723e */ /* 0x000fe200000000ff */
[-C--:B------:R-:W-:Y:S01]  /*c4b0*/  FMUL R117, R117, R136.reuse ;  /* 0x0000008875757220 */ /* 0x080fe20000400000 */
[----:B------:R-:W-:Y:S01]  /*c4c0*/  F2FP.F16.F32.PACK_AB R113, RZ, R113 ;  /* 0x00000071ff71723e */ /* 0x000fe200000000ff */
[----:B------:R-:W-:Y:S01]  /*c4d0*/  FMUL R118, R118, R136 ;  /* 0x0000008876767220 */ /* 0x000fe20000400000 */
[----:B------:R-:W-:Y:S01]  /*c4e0*/  F2FP.F16.F32.PACK_AB R112, RZ, R112 ;  /* 0x00000070ff70723e */ /* 0x000fe200000000ff */
[----:B------:R0:W-:Y:S01]  /*c4f0*/  @P4 STG.E.U16 desc[UR40][R12.64], R120 ;  /* 0x000000780c004986 */ /* 0x0001e2000c101528 */
[----:B------:R-:W-:Y:S01]  /*c500*/  IADD3 R14, P4, R137, R12, RZ ;  /* 0x0000000c890e7210 */ /* 0x000fe20007f9e0ff */
[----:B------:R-:W-:Y:S01]  /*c510*/  FMUL R119, R119, R136 ;  /* 0x0000008877777220 */ /* 0x000fe20000400000 */
[----:B------:R-:W-:Y:S01]  /*c520*/  F2FP.F16.F32.PACK_AB R114, RZ, R114 ;  /* 0x00000072ff72723e */ /* 0x000fe200000000ff */
[----:B------:R1:W-:Y:S01]  /*c530*/  @P5 STG.E.U16 desc[UR40][R12.64+0x2], R121 ;  /* 0x000002790c005986 */ /* 0x0003e2000c101528 */
[C---:B------:R-:W-:Y:S01]  /*c540*/  ISETP.GT.AND P5, PT, R0.reuse, 0x80, P2 ;  /* 0x000000800000780c */ /* 0x040fe200017a4270 */
[--C-:B------:R-:W-:Y:S01]  /*c550*/  IMAD.X R15, R9, 0x1, R13.reuse, P4 ;  /* 0x00000001090f7824 */ /* 0x100fe200020e060d */
[----:B------:R-:W-:Y:S01]  /*c560*/  ISETP.GT.AND P4, PT, R0, 0x80, P1 ;  /* 0x000000800000780c */ /* 0x000fe20000f84270 */
[-C--:B------:R-:W-:Y:S01]  /*c570*/  FMUL R104, R104, R136.reuse ;  /* 0x0000008868687220 */ /* 0x080fe20000400000 */
[----:B------:R-:W-:Y:S01]  /*c580*/  ISETP.GT.AND P1, PT, R0, 0x88, P1 ;  /* 0x000000880000780c */ /* 0x000fe20000f24270 */
[-C--:B------:R-:W-:Y:S01]  /*c590*/  FMUL R105, R105, R136.reuse ;  /* 0x0000008869697220 */ /* 0x080fe20000400000 */
[----:B------:R-:W-:Y:S01]  /*c5a0*/  @P0 STG.E.U16 desc[UR40][R14.64], R122 ;  /* 0x0000007a0e000986 */ /* 0x000fe2000c101528 */
[----:B------:R-:W-:Y:S01]  /*c5b0*/  ISETP.GT.AND P0, PT, R3, 0x11, PT ;  /* 0x000000110300780c */ /* 0x000fe20003f04270 */
[-C--:B------:R-:W-:Y:S01]  /*c5c0*/  FMUL R106, R106, R136.reuse ;  /* 0x000000886a6a7220 */ /* 0x080fe20000400000 */
[----:B------:R-:W-:Y:S01]  /*c5d0*/  F2FP.F16.F32.PACK_AB R115, RZ, R115 ;  /* 0x00000073ff73723e */ /* 0x000fe200000000ff */
[----:B------:R-:W-:Y:S01]  /*c5e0*/  FMUL R107, R107, R136 ;  /* 0x000000886b6b7220 */ /* 0x000fe20000400000 */
[----:B------:R-:W-:Y:S01]  /*c5f0*/  F2FP.F16.F32.PACK_AB R116, RZ, R116 ;  /* 0x00000074ff74723e */ /* 0x000fe200000000ff */
[----:B------:R-:W-:Y:S01]  /*c600*/  FMUL R108, R108, R136 ;  /* 0x000000886c6c7220 */ /* 0x000fe20000400000 */
[--C-:B------:R-:W-:Y:S01]  /*c610*/  @P5 IMAD.MOV.U32 R20, RZ, RZ, R12.reuse ;  /* 0x000000ffff145224 */ /* 0x100fe200078e000c */
[----:B------:R-:W-:Y:S01]  /*c620*/  F2FP.F16.F32.PACK_AB R117, RZ, R117 ;  /* 0x00000075ff75723e */ /* 0x000fe200000000ff */
[--C-:B------:R-:W-:Y:S01]  /*c630*/  @P5 IMAD.MOV.U32 R21, RZ, RZ, R13.reuse ;  /* 0x000000ffff155224 */ /* 0x100fe200078e000d */
[----:B------:R-:W-:Y:S01]  /*c640*/  F2FP.F16.F32.PACK_AB R118, RZ, R118 ;  /* 0x00000076ff76723e */ /* 0x000fe200000000ff */
[----:B0-----:R-:W-:Y:S01]  /*c650*/  @P4 IMAD.MOV.U32 R120, RZ, RZ, R12 ;  /* 0x000000ffff784224 */ /* 0x001fe200078e000c */
[----:B------:R-:W-:Y:S01]  /*c660*/  F2FP.F16.F32.PACK_AB R119, RZ, R119 ;  /* 0x00000077ff77723e */ /* 0x000fe200000000ff */
[----:B-1----:R-:W-:Y:S01]  /*c670*/  @P4 IMAD.MOV.U32 R121, RZ, RZ, R13 ;  /* 0x000000ffff794224 */ /* 0x002fe200078e000d */
[----:B------:R-:W-:Y:S01]  /*c680*/  F2FP.F16.F32.PACK_AB R104, RZ, R104 ;  /* 0x00000068ff68723e */ /* 0x000fe200000000ff */
[--C-:B------:R-:W-:Y:S01]  /*c690*/  @P3 IMAD.MOV.U32 R12, RZ, RZ, R14.reuse ;  /* 0x000000ffff0c3224 */ /* 0x100fe200078e000e */
[----:B------:R-:W-:Y:S01]  /*c6a0*/  F2FP.F16.F32.PACK_AB R105, RZ, R105 ;  /* 0x00000069ff69723e */ /* 0x000fe200000000ff */
[--C-:B------:R-:W-:Y:S01]  /*c6b0*/  @P3 IMAD.MOV.U32 R13, RZ, RZ, R15.reuse ;  /* 0x000000ffff0d3224 */ /* 0x100fe200078e000f */
[----:B------:R-:W-:Y:S01]  /*c6c0*/  F2FP.F16.F32.PACK_AB R106, RZ, R106 ;  /* 0x0000006aff6a723e */ /* 0x000fe200000000ff */
[-C--:B------:R-:W-:Y:S01]  /*c6d0*/  FMUL R109, R109, R136.reuse ;  /* 0x000000886d6d7220 */ /* 0x080fe20000400000 */
[-C--:B------:R-:W-:Y:S01]  /*c6e0*/  FMUL R111, R111, R136.reuse ;  /* 0x000000886f6f7220 */ /* 0x080fe20000400000 */
[----:B------:R-:W-:Y:S01]  /*c6f0*/  F2FP.F16.F32.PACK_AB R107, RZ, R107 ;  /* 0x0000006bff6b723e */ /* 0x000fe200000000ff */
[----:B------:R0:W-:Y:S01]  /*c700*/  @P3 STG.E.U16 desc[UR40][R12.64+0x2], R123 ;  /* 0x0000027b0c003986 */ /* 0x0001e2000c101528 */
[----:B------:R-:W-:Y:S01]  /*c710*/  ISETP.GT.AND P3, PT, R0, 0x88, P2 ;  /* 0x000000880000780c */ /* 0x000fe20001764270 */
[-C--:B------:R-:W-:Y:S01]  /*c720*/  FMUL R110, R110, R136.reuse ;  /* 0x000000886e6e7220 */ /* 0x080fe20000400000 */
[----:B------:R-:W-:Y:S01]  /*c730*/  ISETP.GT.AND P2, PT, R3, 0x10, PT ;  /* 0x000000100300780c */ /* 0x000fe20003f44270 */
[----:B------:R-:W-:Y:S01]  /*c740*/  @P5 STG.E.U16 desc[UR40][R20.64+0x10], R124 ;  /* 0x0000107c14005986 */ /* 0x000fe2000c101528 */
[----:B------:R-:W-:Y:S01]  /*c750*/  ISETP.GT.AND P5, PT, R0, RZ, P0 ;  /* 0x000000ff0000720c */ /* 0x000fe200007a4270 */
[----:B------:R-:W-:Y:S01]  /*c760*/  FMUL R96, R96, R136 ;  /* 0x0000008860607220 */ /* 0x000fe20000400000 */
[----:B------:R-:W-:Y:S01]  /*c770*/  F2FP.F16.F32.PACK_AB R108, RZ, R108 ;  /* 0x0000006cff6c723e */ /* 0x000fe200000000ff */
[----:B------:R-:W-:Y:S01]  /*c780*/  @P4 STG.E.U16 desc[UR40][R120.64+0x12], R125 ;  /* 0x0000127d78004986 */ /* 0x000fe2000c101528 */
[----:B------:R-:W-:Y:S01]  /*c790*/  ISETP.GT.AND P4, PT, R0, RZ, P2 ;  /* 0x000000ff0000720c */ /* 0x000fe20001784270 */
[-C--:B------:R-:W-:Y:S01]  /*c7a0*/  FMUL R97, R97, R136.reuse ;  /* 0x0000008861617220 */ /* 0x080fe20000400000 */
[----:B------:R-:W-:Y:S01]  /*c7b0*/  F2FP.F16.F32.PACK_AB R109, RZ, R109 ;  /* 0x0000006dff6d723e */ /* 0x000fe200000000ff */
[----:B------:R-:W-:Y:S01]  /*c7c0*/  FMUL R99, R99, R136 ;  /* 0x0000008863637220 */ /* 0x000fe20000400000 */
[----:B------:R-:W-:Y:S01]  /*c7d0*/  F2FP.F16.F32.PACK_AB R111, RZ, R111 ;  /* 0x0000006fff6f723e */ /* 0x000fe200000000ff */
[----:B0-----:R-:W-:Y:S01]  /*c7e0*/  @P3 IMAD.MOV.U32 R12, RZ, RZ, R14 ;  /* 0x000000ffff0c3224 */ /* 0x001fe200078e000e */
[----:B------:R-:W-:Y:S01]  /*c7f0*/  F2FP.F16.F32.PACK_AB R110, RZ, R110 ;  /* 0x0000006eff6e723e */ /* 0x000fe200000000ff */
[----:B------:R-:W-:-:S02]  /*c800*/  @P3 IMAD.MOV.U32 R13, RZ, RZ, R15 ;  /* 0x000000ffff0d3224 */ /* 0x000fc400078e000f */
[----:B------:R-:W-:Y:S01]  /*c810*/  FMUL R98, R98, R136 ;  /* 0x0000008862627220 */ /* 0x000fe20000400000 */
[----:B------:R-:W-:Y:S01]  /*c820*/  F2FP.F16.F32.PACK_AB R96, RZ, R96 ;  /* 0x00000060ff60723e */ /* 0x000fe200000000ff */
[-C--:B------:R-:W-:Y:S01]  /*c830*/  FMUL R100, R100, R136.reuse ;  /* 0x0000008864647220 */ /* 0x080fe20000400000 */
[----:B------:R-:W-:Y:S01]  /*c840*/  F2FP.F16.F32.PACK_AB R97, RZ, R97 ;  /* 0x00000061ff61723e */ /* 0x000fe200000000ff */
[----:B------:R0:W-:Y:S01]  /*c850*/  @P3 STG.E.U16 desc[UR40][R12.64+0x10], R126 ;  /* 0x0000107e0c003986 */ /* 0x0001e2000c101528 */
[----:B------:R-:W-:Y:S01]  /*c860*/  ISETP.GT.AND P3, PT, R0, 0x8, P2 ;  /* 0x000000080000780c */ /* 0x000fe20001764270 */
[-C--:B------:R-:W-:Y:S01]  /*c870*/  FMUL R101, R101, R136.reuse ;  /* 0x0000008865657220 */ /* 0x080fe20000400000 */
[----:B------:R-:W-:Y:S01]  /*c880*/  F2FP.F16.F32.PACK_AB R99, RZ, R99 ;  /* 0x00000063ff63723e */ /* 0x000fe200000000ff */
[----:B------:R1:W-:Y:S01]  /*c890*/  @P1 STG.E.U16 desc[UR40][R14.64+0x12], R127 ;  /* 0x0000127f0e001986 */ /* 0x0003e2000c101528 */
[----:B------:R-:W-:Y:S01]  /*c8a0*/  ISETP.GT.AND P1, PT, R3, 0x18, PT ;  /* 0x000000180300780c */ /* 0x000fe20003f24270 */
[----:B------:R-:W-:Y:S01]  /*c8b0*/  FMUL R102, R102, R136 ;  /* 0x0000008866667220 */ /* 0x000fe20000400000 */
[----:B------:R-:W-:Y:S01]  /*c8c0*/  F2FP.F16.F32.PACK_AB R98, RZ, R98 ;  /* 0x00000062ff62723e */ /* 0x000fe200000000ff */
[----:B------:R1:W-:Y:S01]  /*c8d0*/  @P5 STG.E.U16 desc[UR40][R6.64+0x22], R113 ;  /* 0x0000227106005986 */ /* 0x0003e2000c101528 */
[C---:B------:R-:W-:Y:S01]  /*c8e0*/  ISETP.GT.AND P5, PT, R0.reuse, 0x8, P0 ;  /* 0x000000080000780c */ /* 0x040fe200007a4270 */
[----:B------:R-:W-:Y:S01]  /*c8f0*/  FMUL R103, R103, R136 ;  /* 0x0000008867677220 */ /* 0x000fe20000400000 */
[----:B------:R-:W-:Y:S01]  /*c900*/  F2FP.F16.F32.PACK_AB R100, RZ, R100 ;  /* 0x00000064ff64723e */ /* 0x000fe200000000ff */
[----:B------:R1:W-:Y:S01]  /*c910*/  @P4 STG.E.U16 desc[UR40][R6.64+0x20], R112 ;  /* 0x0000207006004986 */ /* 0x0003e2000c101528 */
[----:B------:R-:W-:Y:S01]  /*c920*/  ISETP.GT.AND P4, PT, R0, RZ, P1 ;  /* 0x000000ff0000720c */ /* 0x000fe20000f84270 */
[----:B0-----:R-:W-:Y:S01]  /*c930*/  IMAD.WIDE.U32 R12, R4, 0xf0, R10 ;  /* 0x000000f0040c7825 */ /* 0x001fe200078e000a */
[----:B------:R-:W-:Y:S01]  /*c940*/  F2FP.F16.F32.PACK_AB R101, RZ, R101 ;  /* 0x00000065ff65723e */ /* 0x000fe200000000ff */
[----:B------:R1:W-:Y:S01]  /*c950*/  @P3 STG.E.U16 desc[UR40][R10.64+0x20], R114 ;  /* 0x000020720a003986 */ /* 0x0003e2000c101528 */
[----:B------:R-:W-:Y:S01]  /*c960*/  ISETP.GT.AND P3, PT, R3, 0x19, PT ;  /* 0x000000190300780c */ /* 0x000fe20003f64270 */
[----:B------:R-:W-:Y:S01]  /*c970*/  IMAD.IADD R13, R5, 0x1, R13 ;  /* 0x00000001050d7824 */ /* 0x000fe200078e020d */
[----:B------:R-:W-:Y:S01]  /*c980*/  F2FP.F16.F32.PACK_AB R102, RZ, R102 ;  /* 0x00000066ff66723e */ /* 0x000fe200000000ff */
[-C--:B------:R-:W-:Y:S01]  /*c990*/  FMUL R88, R88, R136.reuse ;  /* 0x0000008858587220 */ /* 0x080fe20000400000 */
[----:B------:R-:W-:Y:S01]  /*c9a0*/  F2FP.F16.F32.PACK_AB R103, RZ, R103 ;  /* 0x00000067ff67723e */ /* 0x000fe200000000ff */
[----:B------:R1:W-:Y:S01]  /*c9b0*/  @P5 STG.E.U16 desc[UR40][R10.64+0x22], R115 ;  /* 0x000022730a005986 */ /* 0x0003e2000c101528 */
[----:B------:R-:W-:Y:S01]  /*c9c0*/  ISETP.GT.AND P5, PT, R0, RZ, P3 ;  /* 0x000000ff0000720c */ /* 0x000fe20001fa4270 */
[-C--:B------:R-:W-:Y:S01]  /*c9d0*/  FMUL R89, R89, R136.reuse ;  /* 0x0000008859597220 */ /* 0x080fe20000400000 */
[-C--:B------:R-:W-:Y:S01]  /*c9e0*/  FMUL R90, R90, R136.reuse ;  /* 0x000000885a5a7220 */ /* 0x080fe20000400000 */
[----:B------:R1:W-:Y:S01]  /*c9f0*/  @P4 STG.E.U16 desc[UR40][R6.64+0x30], R116 ;  /* 0x0000307406004986 */ /* 0x0003e2000c101528 */
[----:B------:R-:W-:Y:S01]  /*ca00*/  ISETP.GT.AND P4, PT, R0, 0x8, P1 ;  /* 0x000000080000780c */ /* 0x000fe20000f84270 */
[----:B------:R-:W-:Y:S01]  /*ca10*/  FMUL R91, R91, R136 ;  /* 0x000000885b5b7220 */ /* 0x000fe20000400000 */
[----:B------:R-:W-:Y:S01]  /*ca20*/  F2FP.F16.F32.PACK_AB R88, RZ, R88 ;  /* 0x00000058ff58723e */ /* 0x000fe200000000ff */
[-C--:B------:R-:W-:Y:S01]  /*ca30*/  FMUL R93, R93, R136.reuse ;  /* 0x000000885d5d7220 */ /* 0x080fe20000400000 */
[----:B------:R-:W-:Y:S01]  /*ca40*/  F2FP.F16.F32.PACK_AB R89, RZ, R89 ;  /* 0x00000059ff59723e */ /* 0x000fe200000000ff */
[----:B------:R-:W-:Y:S01]  /*ca50*/  FMUL R92, R92, R136 ;  /* 0x000000885c5c7220 */ /* 0x000fe20000400000 */
[----:B------:R-:W-:Y:S01]  /*ca60*/  F2FP.F16.F32.PACK_AB R90, RZ, R90 ;  /* 0x0000005aff5a723e */ /* 0x000fe200000000ff */
[-C--:B------:R-:W-:Y:S01]  /*ca70*/  FMUL R94, R94, R136.reuse ;  /* 0x000000885e5e7220 */ /* 0x080fe20000400000 */
[----:B------:R-:W-:Y:S01]  /*ca80*/  F2FP.F16.F32.PACK_AB R91, RZ, R91 ;  /* 0x0000005bff5b723e */ /* 0x000fe200000000ff */
[----:B------:R1:W-:Y:S01]  /*ca90*/  @P5 STG.E.U16 desc[UR40][R6.64+0x32], R117 ;  /* 0x0000327506005986 */ /* 0x0003e2000c101528 */
[C---:B------:R-:W-:Y:S01]  /*caa0*/  ISETP.GT.AND P5, PT, R0.reuse, 0x8, P3 ;  /* 0x000000080000780c */ /* 0x040fe20001fa4270 */
[-C--:B------:R-:W-:Y:S01]  /*cab0*/  FMUL R95, R95, R136.reuse ;  /* 0x000000885f5f7220 */ /* 0x080fe20000400000 */
[----:B------:R-:W-:Y:S01]  /*cac0*/  F2FP.F16.F32.PACK_AB R93, RZ, R93 ;  /* 0x0000005dff5d723e */ /* 0x000fe200000000ff */
[----:B------:R1:W-:Y:S01]  /*cad0*/  @P4 STG.E.U16 desc[UR40][R10.64+0x30], R118 ;  /* 0x000030760a004986 */ /* 0x0003e2000c101528 */
[----:B------:R-:W-:Y:S01]  /*cae0*/  ISETP.GT.AND P4, PT, R0, 0x80, P2 ;  /* 0x000000800000780c */ /* 0x000fe20001784270 */
[-C--:B------:R-:W-:Y:S01]  /*caf0*/  FMUL R80, R80, R136.reuse ;  /* 0x0000008850507220 */ /* 0x080fe20000400000 */
[----:B------:R-:W-:Y:S01]  /*cb00*/  ISETP.GT.AND P2, PT, R0, 0x88, P2 ;  /* 0x000000880000780c */ /* 0x000fe20001744270 */
[----:B------:R-:W-:Y:S01]  /*cb10*/  FMUL R81, R81, R136 ;  /* 0x0000008851517220 */ /* 0x000fe20000400000 */
[----:B------:R-:W-:Y:S01]  /*cb20*/  F2FP.F16.F32.PACK_AB R92, RZ, R92 ;  /* 0x0000005cff5c723e */ /* 0x000fe200000000ff */
[----:B------:R-:W-:Y:S01]  /*cb30*/  FMUL R83, R83, R136 ;  /* 0x0000008853537220 */ /* 0x000fe20000400000 */
        /* <DEDUP_REMOVED lines=9> */
[----:B------:R-:W-:Y:S01]  /*cbd0*/  IMAD.X R5, R9, 0x1, R13, P5 ;  /* 0x0000000109057824 */ /* 0x000fe200028e060d */
[----:B------:R-:W-:Y:S01]  /*cbe0*/  ISETP.GT.AND P0, PT, R0, 0x88, P0 ;  /* 0x000000880000780c */ /* 0x000fe20000704270 */
[-C--:B------:R-:W-:Y:S01]  /*cbf0*/  FMUL R85, R85, R136.reuse ;  /* 0x0000008855557220 */ /* 0x080fe20000400000 */
[----:B------:R-:W-:Y:S01]  /*cc00*/  F2FP.F16.F32.PACK_AB R81, RZ, R81 ;  /* 0x00000051ff51723e */ /* 0x000fe200000000ff */
[-C--:B------:R-:W-:Y:S01]  /*cc10*/  FMUL R86, R86, R136.reuse ;  /* 0x0000008856567220 */ /* 0x080fe20000400000 */
[----:B------:R-:W-:Y:S01]  /*cc20*/  F2FP.F16.F32.PACK_AB R83, RZ, R83 ;  /* 0x00000053ff53723e */ /* 0x000fe200000000ff */
[----:B------:R-:W-:Y:S01]  /*cc30*/  FMUL R87, R87, R136 ;  /* 0x0000008857577220 */ /* 0x000fe20000400000 */
[----:B------:R-:W-:Y:S01]  /*cc40*/  F2FP.F16.F32.PACK_AB R82, RZ, R82 ;  /* 0x00000052ff52723e */ /* 0x000fe200000000ff */
[----:B------:R-:W-:Y:S01]  /*cc50*/  FMUL R72, R72, R136 ;  /* 0x0000008848487220 */ /* 0x000fe20000400000 */
[----:B------:R-:W-:Y:S01]  /*cc60*/  F2FP.F16.F32.PACK_AB R84, RZ, R84 ;  /* 0x00000054ff54723e */ /* 0x000fe200000000ff */
[-C--:B------:R-:W-:Y:S01]  /*cc70*/  FMUL R73, R73, R136.reuse ;  /* 0x0000008849497220 */ /* 0x080fe20000400000 */
[----:B------:R-:W-:Y:S01]  /*cc80*/  F2FP.F16.F32.PACK_AB R85, RZ, R85 ;  /* 0x00000055ff55723e */ /* 0x000fe200000000ff */
[----:B------:R1:W-:Y:S01]  /*cc90*/  @P4 STG.E.U16 desc[UR40][R12.64+0x22], R105 ;  /* 0x000022690c004986 */ /* 0x0003e2000c101528 */
[----:B------:R-:W-:Y:S01]  /*cca0*/  ISETP.GT.AND P4, PT, R0, 0x80, P1 ;  /* 0x000000800000780c */ /* 0x000fe20000f84270 */
[-C--:B------:R-:W-:Y:S01]  /*ccb0*/  FMUL R74, R74, R136.reuse ;  /* 0x000000884a4a7220 */ /* 0x080fe20000400000 */
[C---:B------:R-:W-:Y:S01]  /*ccc0*/  ISETP.GT.AND P1, PT, R0.reuse, 0x88, P1 ;  /* 0x000000880000780c */ /* 0x040fe20000f24270 */
[----:B------:R1:W-:Y:S01]  /*ccd0*/  @P2 STG.E.U16 desc[UR40][R4.64+0x20], R106 ;  /* 0x0000206a04002986 */ /* 0x0003e2000c101528 */
[C---:B------:R-:W-:Y:S01]  /*cce0*/  ISETP.GT.AND P2, PT, R0.reuse, 0x80, P3 ;  /* 0x000000800000780c */ /* 0x040fe20001f44270 */
[----:B------:R-:W-:Y:S01]  /*ccf0*/  FMUL R75, R75, R136 ;  /* 0x000000884b4b7220 */ /* 0x000fe20000400000 */
[----:B------:R-:W-:Y:S01]  /*cd00*/  ISETP.GT.AND P3, PT, R0, 0x88, P3 ;  /* 0x000000880000780c */ /* 0x000fe20001f64270 */
[----:B------:R1:W-:Y:S01]  /*cd10*/  @P0 STG.E.U16 desc[UR40][R4.64+0x22], R107 ;  /* 0x0000226b04000986 */ /* 0x0003e2000c101528 */
[----:B------:R-:W-:Y:S01]  /*cd20*/  F2FP.F16.F32.PACK_AB R86, RZ, R86 ;  /* 0x00000056ff56723e */ /* 0x000fe200000000ff */
[-C--:B------:R-:W-:Y:S01]  /*cd30*/  FMUL R77, R77, R136.reuse ;  /* 0x000000884d4d7220 */ /* 0x080fe20000400000 */
[----:B------:R-:W-:Y:S01]  /*cd40*/  F2FP.F16.F32.PACK_AB R87, RZ, R87 ;  /* 0x00000057ff57723e */ /* 0x000fe200000000ff */
[----:B------:R-:W-:Y:S01]  /*cd50*/  FMUL R76, R76, R136 ;  /* 0x000000884c4c7220 */ /* 0x000fe20000400000 */
[----:B------:R-:W-:Y:S01]  /*cd60*/  F2FP.F16.F32.PACK_AB R72, RZ, R72 ;  /* 0x00000048ff48723e */ /* 0x000fe200000000ff */
[----:B------:R1:W-:Y:S01]  /*cd70*/  @P4 STG.E.U16 desc[UR40][R12.64+0x30], R108 ;  /* 0x0000306c0c004986 */ /* 0x0003e2000c101528 */
[----:B------:R-:W-:Y:S01]  /*cd80*/  F2FP.F16.F32.PACK_AB R73, RZ, R73 ;  /* 0x00000049ff49723e */ /* 0x000fe200000000ff */
[----:B------:R-:W-:Y:S01]  /*cd90*/  FMUL R78, R78, R136 ;  /* 0x000000884e4e7220 */ /* 0x000fe20000400000 */
[----:B------:R-:W-:Y:S01]  /*cda0*/  F2FP.F16.F32.PACK_AB R74, RZ, R74 ;  /* 0x0000004aff4a723e */ /* 0x000fe200000000ff */
[----:B------:R1:W-:Y:S01]  /*cdb0*/  @P2 STG.E.U16 desc[UR40][R12.64+0x32], R109 ;  /* 0x0000326d0c002986 */ /* 0x0003e2000c101528 */
[----:B------:R-:W-:Y:S01]  /*cdc0*/  ISETP.GT.AND P2, PT, R3, 0x21, PT ;  /* 0x000000210300780c */ /* 0x000fe20003f44270 */
[-C--:B------:R-:W-:Y:S01]  /*cdd0*/  FMUL R79, R79, R136.reuse ;  /* 0x000000884f4f7220 */ /* 0x080fe20000400000 */
[----:B------:R-:W-:Y:S01]  /*cde0*/  F2FP.F16.F32.PACK_AB R75, RZ, R75 ;  /* 0x0000004bff4b723e */ /* 0x000fe200000000ff */
[----:B------:R1:W-:Y:S01]  /*cdf0*/  @P3 STG.E.U16 desc[UR40][R4.64+0x32], R111 ;  /* 0x0000326f04003986 */ /* 0x0003e2000c101528 */
[----:B------:R-:W-:Y:S01]  /*ce00*/  ISETP.GT.AND P3, PT, R3, 0x20, PT ;  /* 0x000000200300780c */ /* 0x000fe20003f64270 */
[-C--:B------:R-:W-:Y:S01]  /*ce10*/  FMUL R64, R64, R136.reuse ;  /* 0x0000008840407220 */ /* 0x080fe20000400000 */
[C---:B------:R-:W-:Y:S01]  /*ce20*/  ISETP.GT.AND P4, PT, R0.reuse, RZ, P2 ;  /* 0x000000ff0000720c */ /* 0x040fe20001784270 */
[----:B------:R1:W-:Y:S01]  /*ce30*/  @P1 STG.E.U16 desc[UR40][R4.64+0x30], R110 ;  /* 0x0000306e04001986 */ /* 0x0003e2000c101528 */
[C---:B------:R-:W-:Y:S01]  /*ce40*/  ISETP.GT.AND P0, PT, R0.reuse, RZ, P3 ;  /* 0x000000ff0000720c */ /* 0x040fe20001f04270 */
[-C--:B------:R-:W-:Y:S01]  /*ce50*/  FMUL R65, R65, R136.reuse ;  /* 0x0000008841417220 */ /* 0x080fe20000400000 */
[C---:B------:R-:W-:Y:S01]  /*ce60*/  ISETP.GT.AND P1, PT, R0.reuse, 0x8, P2 ;  /* 0x000000080000780c */ /* 0x040fe20001724270 */
[-C--:B------:R-:W-:Y:S01]  /*ce70*/  FMUL R67, R67, R136.reuse ;  /* 0x0000008843437220 */ /* 0x080fe20000400000 */
[----:B------:R-:W-:Y:S01]  /*ce80*/  ISETP.GT.AND P5, PT, R0, 0x8, P3 ;  /* 0x000000080000780c */ /* 0x000fe20001fa4270 */
[-C--:B------:R-:W-:Y:S01]  /*ce90*/  FMUL R66, R66, R136.reuse ;  /* 0x0000008842427220 */ /* 0x080fe20000400000 */
[----:B------:R-:W-:Y:S01]  /*cea0*/  F2FP.F16.F32.PACK_AB R77, RZ, R77 ;  /* 0x0000004dff4d723e */ /* 0x000fe200000000ff */
[----:B------:R-:W-:Y:S01]  /*ceb0*/  FMUL R68, R68, R136 ;  /* 0x0000008844447220 */ /* 0x000fe20000400000 */
        /* <DEDUP_REMOVED lines=14> */
[----:B------:R-:W-:Y:S01]  /*cfa0*/  F2FP.F16.F32.PACK_AB R67, RZ, R67 ;  /* 0x00000043ff43723e */ /* 0x000fe200000000ff */
[----:B------:R1:W-:Y:S01]  /*cfb0*/  @P5 STG.E.U16 desc[UR40][R10.64+0x40], R98 ;  /* 0x000040620a005986 */ /* 0x0003e2000c101528 */
[C---:B------:R-:W-:Y:S01]  /*cfc0*/  ISETP.GT.AND P5, PT, R0.reuse, RZ, P0 ;  /* 0x000000ff0000720c */ /* 0x040fe200007a4270 */
[-C--:B------:R-:W-:Y:S01]  /*cfd0*/  FMUL R57, R57, R136.reuse ;  /* 0x0000008839397220 */ /* 0x080fe20000400000 */
[----:B------:R-:W-:Y:S01]  /*cfe0*/  ISETP.GT.AND P4, PT, R0, RZ, P1 ;  /* 0x000000ff0000720c */ /* 0x000fe20000f84270 */
[----:B------:R-:W-:Y:S01]  /*cff0*/  FMUL R58, R58, R136 ;  /* 0x000000883a3a7220 */ /* 0x000fe20000400000 */
[----:B------:R-:W-:Y:S01]  /*d000*/  F2FP.F16.F32.PACK_AB R66, RZ, R66 ;  /* 0x00000042ff42723e */ /* 0x000fe200000000ff */
        /* <DEDUP_REMOVED lines=10> */
[----:B------:R-:W-:Y:S01]  /*d0b0*/  FMUL R63, R63, R136 ;  /* 0x000000883f3f7220 */ /* 0x000fe20000400000 */
[----:B------:R-:W-:Y:S01]  /*d0c0*/  F2FP.F16.F32.PACK_AB R56, RZ, R56 ;  /* 0x00000038ff38723e */ /* 0x000fe200000000ff */
[----:B------:R1:W-:Y:S01]  /*d0d0*/  @P4 STG.E.U16 desc[UR40][R6.64+0x52], R101 ;  /* 0x0000526506004986 */ /* 0x0003e2000c101528 */
[----:B------:R-:W-:Y:S01]  /*d0e0*/  ISETP.GT.AND P4, PT, R0, 0x8, P1 ;  /* 0x000000080000780c */ /* 0x000fe20000f84270 */
[-C--:B------:R-:W-:Y:S01]  /*d0f0*/  FMUL R48, R48, R136.reuse ;  /* 0x0000008830307220 */ /* 0x080fe20000400000 */
[----:B------:R-:W-:Y:S01]  /*d100*/  F2FP.F16.F32.PACK_AB R57, RZ, R57 ;  /* 0x00000039ff39723e */ /* 0x000fe200000000ff */
[----:B------:R-:W-:Y:S01]  /*d110*/  FMUL R49, R49, R136 ;  /* 0x0000008831317220 */ /* 0x000fe20000400000 */
[----:B------:R-:W-:Y:S01]  /*d120*/  F2FP.F16.F32.PACK_AB R58, RZ, R58 ;  /* 0x0000003aff3a723e */ /* 0x000fe200000000ff */
[-C--:B------:R-:W-:Y:S01]  /*d130*/  FMUL R51, R51, R136.reuse ;  /* 0x0000008833337220 */ /* 0x080fe20000400000 */
        /* <DEDUP_REMOVED lines=29> */
[----:B------:R1:W-:Y:S01]  /*d310*/  @P2 STG.E.U16 desc[UR40][R4.64+0x42], R91 ;  /* 0x0000425b04002986 */ /* 0x0003e2000c101528 */
[----:B------:R-:W-:Y:S01]  /*d320*/  ISETP.GT.AND P2, PT, R3, 0x31, PT ;  /* 0x000000310300780c */ /* 0x000fe20003f44270 */
[-C--:B------:R-:W-:Y:S01]  /*d330*/  FMUL R44, R44, R136.reuse ;  /* 0x000000882c2c7220 */ /* 0x080fe20000400000 */
[----:B------:R-:W-:Y:S01]  /*d340*/  F2FP.F16.F32.PACK_AB R51, RZ, R51 ;  /* 0x00000033ff33723e */ /* 0x000fe200000000ff */
[----:B------:R-:W-:Y:S01]  /*d350*/  FMUL R45, R45, R136 ;  /* 0x000000882d2d7220 */ /* 0x000fe20000400000 */
[----:B------:R-:W-:Y:S01]  /*d360*/  F2FP.F16.F32.PACK_AB R50, RZ, R50 ;  /* 0x00000032ff32723e */ /* 0x000fe200000000ff */
[----:B------:R1:W-:Y:S01]  /*d370*/  @P4 STG.E.U16 desc[UR40][R12.64+0x50], R92 ;  /* 0x0000505c0c004986 */ /* 0x0003e2000c101528 */
[----:B------:R-:W-:Y:S01]  /*d380*/  ISETP.GT.AND P4, PT, R0, RZ, P2 ;  /* 0x000000ff0000720c */ /* 0x000fe20001784270 */
[----:B------:R-:W-:Y:S01]  /*d390*/  FMUL R46, R46, R136 ;  /* 0x000000882e2e7220 */ /* 0x000fe20000400000 */
[----:B------:R-:W-:Y:S01]  /*d3a0*/  F2FP.F16.F32.PACK_AB R52, RZ, R52 ;  /* 0x00000034ff34723e */ /* 0x000fe200000000ff */
[----:B------:R1:W-:Y:S01]  /*d3b0*/  @P3 STG.E.U16 desc[UR40][R12.64+0x52], R93 ;  /* 0x0000525d0c003986 */ /* 0x0003e2000c101528 */
[----:B------:R-:W-:Y:S01]  /*d3c0*/  ISETP.GT.AND P3, PT, R3, 0x30, PT ;  /* 0x000000300300780c */ /* 0x000fe20003f64270 */
[-C--:B------:R-:W-:Y:S01]  /*d3d0*/  FMUL R47, R47, R136.reuse ;  /* 0x000000882f2f7220 */ /* 0x080fe20000400000 */
[----:B------:R-:W-:Y:S01]  /*d3e0*/  F2FP.F16.F32.PACK_AB R53, RZ, R53 ;  /* 0x00000035ff35723e */ /* 0x000fe200000000ff */
[----:B------:R1:W-:Y:S01]  /*d3f0*/  @P0 STG.E.U16 desc[UR40][R4.64+0x50], R94 ;  /* 0x0000505e04000986 */ /* 0x0003e2000c101528 */
[----:B------:R-:W-:Y:S01]  /*d400*/  ISETP.GT.AND P0, PT, R0, RZ, P3 ;  /* 0x000000ff0000720c */ /* 0x000fe20001f04270 */
[-C--:B------:R-:W-:Y:S01]  /*d410*/  FMUL R32, R32, R136.reuse ;  /* 0x0000008820207220 */ /* 0x080fe20000400000 */
[C---:B------:R-:W-:Y:S01]  /*d420*/  ISETP.GT.AND P5, PT, R0.reuse, 0x8, P3 ;  /* 0x000000080000780c */ /* 0x040fe20001fa4270 */
[----:B------:R1:W-:Y:S01]  /*d430*/  @P1 STG.E.U16 desc[UR40][R4.64+0x52], R95 ;  /* 0x0000525f04001986 */ /* 0x0003e2000c101528 */
[----:B------:R-:W-:Y:S01]  /*d440*/  ISETP.GT.AND P1, PT, R0, 0x8, P2 ;  /* 0x000000080000780c */ /* 0x000fe20001724270 */
[----:B------:R-:W-:Y:S01]  /*d450*/  FMUL R33, R33, R136 ;  /* 0x0000008821217220 */ /* 0x000fe20000400000 */
[----:B------:R-:W-:Y:S01]  /*d460*/  F2FP.F16.F32.PACK_AB R54, RZ, R54 ;  /* 0x00000036ff36723e */ /* 0x000fe200000000ff */
[----:B------:R1:W-:Y:S01]  /*d470*/  @P4 STG.E.U16 desc[UR40][R6.64+0x62], R81 ;  /* 0x0000625106004986 */ /* 0x0003e2000c101528 */
[----:B------:R-:W-:Y:S01]  /*d480*/  F2FP.F16.F32.PACK_AB R55, RZ, R55 ;  /* 0x00000037ff37723e */ /* 0x000fe200000000ff */
[----:B------:R-:W-:Y:S01]  /*d490*/  FMUL R34, R34, R136 ;  /* 0x0000008822227220 */ /* 0x000fe20000400000 */
[----:B------:R-:W-:Y:S01]  /*d4a0*/  F2FP.F16.F32.PACK_AB R40, RZ, R40 ;  /* 0x00000028ff28723e */ /* 0x000fe200000000ff */
[-C--:B------:R-:W-:Y:S01]  /*d4b0*/  FMUL R35, R35, R136.reuse ;  /* 0x0000008823237220 */ /* 0x080fe20000400000 */
[----:B------:R-:W-:Y:S01]  /*d4c0*/  F2FP.F16.F32.PACK_AB R41, RZ, R41 ;  /* 0x00000029ff29723e */ /* 0x000fe200000000ff */
[----:B------:R1:W-:Y:S01]  /*d4d0*/  @P0 STG.E.U16 desc[UR40][R6.64+0x60], R80 ;  /* 0x0000605006000986 */ /* 0x0003e2000c101528 */
[C---:B------:R-:W-:Y:S01]  /*d4e0*/  ISETP.GT.AND P0, PT, R3.reuse, 0x38, PT ;  /* 0x000000380300780c */ /* 0x040fe20003f04270 */
        /* <DEDUP_REMOVED lines=9> */
[----:B------:R-:W-:Y:S01]  /*d580*/  ISETP.GT.AND P4, PT, R0, RZ, P1 ;  /* 0x000000ff0000720c */ /* 0x000fe20000f84270 */
        /* <DEDUP_REMOVED lines=10> */
[----:B------:R1:W-:Y:S01]  /*d630*/  @P5 STG.E.U16 desc[UR40][R6.64+0x70], R84 ;  /* 0x0000705406005986 */ /* 0x0003e2000c101528 */
[----:B------:R-:W-:Y:S01]  /*d640*/  ISETP.GT.AND P5, PT, R0, 0x8, P0 ;  /* 0x000000080000780c */ /* 0x000fe200007a4270 */
[-C--:B------:R-:W-:Y:S01]  /*d650*/  FMUL R28, R28, R136.reuse ;  /* 0x000000881c1c7220 */ /* 0x080fe20000400000 */
[----:B------:R-:W-:Y:S01]  /*d660*/  F2FP.F16.F32.PACK_AB R33, RZ, R33 ;  /* 0x00000021ff21723e */ /* 0x000fe200000000ff */
[----:B------:R1:W-:Y:S01]  /*d670*/  @P4 STG.E.U16 desc[UR40][R6.64+0x72], R85 ;  /* 0x0000725506004986 */ /* 0x0003e2000c101528 */
[----:B------:R-:W-:Y:S01]  /*d680*/  ISETP.GT.AND P4, PT, R0, 0x8, P1 ;  /* 0x000000080000780c */ /* 0x000fe20000f84270 */
[----:B------:R-:W-:Y:S01]  /*d690*/  FMUL R29, R29, R136 ;  /* 0x000000881d1d7220 */ /* 0x000fe20000400000 */
[----:B------:R-:W-:Y:S01]  /*d6a0*/  F2FP.F16.F32.PACK_AB R34, RZ, R34 ;  /* 0x00000022ff22723e */ /* 0x000fe200000000ff */
[-C--:B------:R-:W-:Y:S01]  /*d6b0*/  FMUL R30, R30, R136.reuse ;  /* 0x000000881e1e7220 */ /* 0x080fe20000400000 */
[----:B------:R-:W-:Y:S01]  /*d6c0*/  F2FP.F16.F32.PACK_AB R35, RZ, R35 ;  /* 0x00000023ff23723e */ /* 0x000fe200000000ff */
[----:B------:R-:W-:Y:S01]  /*d6d0*/  FMUL R31, R31, R136 ;  /* 0x000000881f1f7220 */ /* 0x000fe20000400000 */
[----:B------:R-:W-:-:S02]  /*d6e0*/  F2FP.F16.F32.PACK_AB R36, RZ, R36 ;  /* 0x00000024ff24723e */ /* 0x000fc400000000ff */
[----:B------:R-:W-:Y:S01]  /*d6f0*/  F2FP.F16.F32.PACK_AB R37, RZ, R37 ;  /* 0x00000025ff25723e */ /* 0x000fe200000000ff */
[----:B------:R1:W-:Y:S01]  /*d700*/  @P5 STG.E.U16 desc[UR40][R10.64+0x70], R86 ;  /* 0x000070560a005986 */ /* 0x0003e2000c101528 */
[C---:B------:R-:W-:Y:S02]  /*d710*/  ISETP.GT.AND P5, PT, R0.reuse, 0x80, P3 ;  /* 0x000000800000780c */ /* 0x040fe40001fa4270 */
[C---:B------:R-:W-:Y:S01]  /*d720*/  ISETP.GT.AND P3, PT, R0.reuse, 0x88, P3 ;  /* 0x000000880000780c */ /* 0x040fe20001f64270 */
[----:B------:R1:W-:Y:S01]  /*d730*/  @P4 STG.E.U16 desc[UR40][R10.64+0x72], R87 ;  /* 0x000072570a004986 */ /* 0x0003e2000c101528 */
[C---:B------:R-:W-:Y:S02]  /*d740*/  ISETP.GT.AND P4, PT, R0.reuse, 0x80, P2 ;  /* 0x000000800000780c */ /* 0x040fe40001784270 */
[----:B------:R-:W-:Y:S02]  /*d750*/  ISETP.GT.AND P2, PT, R0, 0x88, P2 ;  /* 0x000000880000780c */ /* 0x000fe40001744270 */
[----:B------:R-:W-:-:S02]  /*d760*/  F2FP.F16.F32.PACK_AB R38, RZ, R38 ;  /* 0x00000026ff26723e */ /* 0x000fc400000000ff */
[----:B------:R-:W-:Y:S02]  /*d770*/  F2FP.F16.F32.PACK_AB R39, RZ, R39 ;  /* 0x00000027ff27723e */ /* 0x000fe400000000ff */
[----:B------:R-:W-:Y:S01]  /*d780*/  F2FP.F16.F32.PACK_AB R24, RZ, R24 ;  /* 0x00000018ff18723e */ /* 0x000fe200000000ff */
[----:B------:R1:W-:Y:S01]  /*d790*/  @P5 STG.E.U16 desc[UR40][R12.64+0x60], R72 ;  /* 0x000060480c005986 */ /* 0x0003e2000c101528 */
[----:B------:R-:W-:Y:S02]  /*d7a0*/  F2FP.F16.F32.PACK_AB R25, RZ, R25 ;  /* 0x00000019ff19723e */ /* 0x000fe400000000ff */
[----:B------:R-:W-:Y:S01]  /*d7b0*/  F2FP.F16.F32.PACK_AB R26, RZ, R26 ;  /* 0x0000001aff1a723e */ /* 0x000fe200000000ff */
[----:B------:R1:W-:Y:S01]  /*d7c0*/  @P4 STG.E.U16 desc[UR40][R12.64+0x62], R73 ;  /* 0x000062490c004986 */ /* 0x0003e2000c101528 */
[C---:B------:R-:W-:Y:S02]  /*d7d0*/  ISETP.GT.AND P4, PT, R0.reuse, 0x80, P0 ;  /* 0x000000800000780c */ /* 0x040fe40000784270 */
[C---:B------:R-:W-:Y:S01]  /*d7e0*/  ISETP.GT.AND P0, PT, R0.reuse, 0x88, P0 ;  /* 0x000000880000780c */ /* 0x040fe20000704270 */
[----:B------:R1:W-:Y:S01]  /*d7f0*/  @P3 STG.E.U16 desc[UR40][R4.64+0x60], R74 ;  /* 0x0000604a04003986 */ /* 0x0003e2000c101528 */
[----:B------:R-:W-:-:S02]  /*d800*/  ISETP.GT.AND P3, PT, R0, 0x80, P1 ;  /* 0x000000800000780c */ /* 0x000fc40000f64270 */
[C---:B------:R-:W-:Y:S01]  /*d810*/  ISETP.GT.AND P1, PT, R0.reuse, 0x88, P1 ;  /* 0x000000880000780c */ /* 0x040fe20000f24270 */
[----:B------:R1:W-:Y:S01]  /*d820*/  @P2 STG.E.U16 desc[UR40][R4.64+0x62], R75 ;  /* 0x0000624b04002986 */ /* 0x0003e2000c101528 */
[C---:B------:R-:W-:Y:S02]  /*d830*/  ISETP.GT.AND P2, PT, R3.reuse, 0x41, PT ;  /* 0x000000410300780c */ /* 0x040fe40003f44270 */
[----:B------:R-:W-:Y:S02]  /*d840*/  F2FP.F16.F32.PACK_AB R27, RZ, R27 ;  /* 0x0000001bff1b723e */ /* 0x000fe400000000ff */
[----:B------:R-:W-:Y:S01]  /*d850*/  F2FP.F16.F32.PACK_AB R28, RZ, R28 ;  /* 0x0000001cff1c723e */ /* 0x000fe200000000ff */
[----:B------:R1:W-:Y:S01]  /*d860*/  @P4 STG.E.U16 desc[UR40][R12.64+0x70], R76 ;  /* 0x0000704c0c004986 */ /* 0x0003e2000c101528 */
[----:B------:R-:W-:Y:S02]  /*d870*/  ISETP.GT.AND P4, PT, R0, RZ, P2 ;  /* 0x000000ff0000720c */ /* 0x000fe40001784270 */
[----:B------:R-:W-:Y:S01]  /*d880*/  F2FP.F16.F32.PACK_AB R29, RZ, R29 ;  /* 0x0000001dff1d723e */ /* 0x000fe200000000ff */
[----:B------:R1:W-:Y:S01]  /*d890*/  @P3 STG.E.U16 desc[UR40][R12.64+0x72], R77 ;  /* 0x0000724d0c003986 */ /* 0x0003e2000c101528 */
[----:B------:R-:W-:-:S02]  /*d8a0*/  ISETP.GT.AND P3, PT, R3, 0x40, PT ;  /* 0x000000400300780c */ /* 0x000fc40003f64270 */
[----:B------:R-:W-:Y:S01]  /*d8b0*/  F2FP.F16.F32.PACK_AB R30, RZ, R30 ;  /* 0x0000001eff1e723e */ /* 0x000fe200000000ff */
[----:B------:R1:W-:Y:S01]  /*d8c0*/  @P0 STG.E.U16 desc[UR40][R4.64+0x70], R78 ;  /* 0x0000704e04000986 */ /* 0x0003e2000c101528 */
[C---:B------:R-:W-:Y:S02]  /*d8d0*/  ISETP.GT.AND P0, PT, R0.reuse, RZ, P3 ;  /* 0x000000ff0000720c */ /* 0x040fe40001f04270 */
[C---:B------:R-:W-:Y:S01]  /*d8e0*/  ISETP.GT.AND P5, PT, R0.reuse, 0x8, P3 ;  /* 0x000000080000780c */ /* 0x040fe20001fa4270 */
[----:B------:R1:W-:Y:S01]  /*d8f0*/  @P1 STG.E.U16 desc[UR40][R4.64+0x72], R79 ;  /* 0x0000724f04001986 */ /* 0x0003e2000c101528 */
[----:B------:R-:W-:Y:S02]  /*d900*/  ISETP.GT.AND P1, PT, R0, 0x8, P2 ;  /* 0x000000080000780c */ /* 0x000fe40001724270 */
[----:B------:R-:W-:Y:S01]  /*d910*/  F2FP.F16.F32.PACK_AB R31, RZ, R31 ;  /* 0x0000001fff1f723e */ /* 0x000fe200000000ff */
[----:B------:R1:W-:Y:S06]  /*d920*/  @P4 STG.E.U16 desc[UR40][R6.64+0x82], R65 ;  /* 0x0000824106004986 */ /* 0x0003ec000c101528 */
[----:B------:R1:W-:Y:S01]  /*d930*/  @P0 STG.E.U16 desc[UR40][R6.64+0x80], R64 ;  /* 0x0000804006000986 */ /* 0x0003e2000c101528 */
[----:B------:R-:W-:-:S03]  /*d940*/  ISETP.GT.AND P0, PT, R3, 0x48, PT ;  /* 0x000000480300780c */ /* 0x000fc60003f04270 */
[----:B------:R1:W-:Y:S01]  /*d950*/  @P1 STG.E.U16 desc[UR40][R10.64+0x82], R67 ;  /* 0x000082430a001986 */ /* 0x0003e2000c101528 */
[----:B------:R-:W-:-:S03]  /*d960*/  ISETP.GT.AND P1, PT, R3, 0x49, PT ;  /* 0x000000490300780c */ /* 0x000fc60003f24270 */
[----:B------:R1:W-:Y:S01]  /*d970*/  @P5 STG.E.U16 desc[UR40][R10.64+0x80], R66 ;  /* 0x000080420a005986 */ /* 0x0003e2000c101528 */
[C---:B------:R-:W-:Y:S02]  /*d980*/  ISETP.GT.AND P5, PT, R0.reuse, RZ, P0 ;  /* 0x000000ff0000720c */ /* 0x040fe400007a4270 */
[----:B------:R-:W-:-:S11]  /*d990*/  ISETP.GT.AND P4, PT, R0, RZ, P1 ;  /* 0x000000ff0000720c */ /* 0x000fd60000f84270 */
[----:B------:R1:W-:Y:S01]  /*d9a0*/  @P5 STG.E.U16 desc[UR40][R6.64+0x90], R68 ;  /* 0x0000904406005986 */ /* 0x0003e2000c101528 */
[----:B------:R-:W-:-:S03]  /*d9b0*/  ISETP.GT.AND P5, PT, R0, 0x8, P0 ;  /* 0x000000080000780c */ /* 0x000fc600007a4270 */
[----:B------:R1:W-:Y:S01]  /*d9c0*/  @P4 STG.E.U16 desc[UR40][R6.64+0x92], R69 ;  /* 0x0000924506004986 */ /* 0x0003e2000c101528 */
[----:B------:R-:W-:-:S09]  /*d9d0*/  ISETP.GT.AND P4, PT, R0, 0x8, P1 ;  /* 0x000000080000780c */ /* 0x000fd20000f84270 */
[----:B------:R1:W-:Y:S01]  /*d9e0*/  @P5 STG.E.U16 desc[UR40][R10.64+0x90], R70 ;  /* 0x000090460a005986 */ /* 0x0003e2000c101528 */
[C---:B------:R-:W-:Y:S02]  /*d9f0*/  ISETP.GT.AND P5, PT, R0.reuse, 0x80, P3 ;  /* 0x000000800000780c */ /* 0x040fe40001fa4270 */
[C---:B------:R-:W-:Y:S01]  /*da00*/  ISETP.GT.AND P3, PT, R0.reuse, 0x88, P3 ;  /* 0x000000880000780c */ /* 0x040fe20001f64270 */
[----:B------:R1:W-:Y:S01]  /*da10*/  @P4 STG.E.U16 desc[UR40][R10.64+0x92], R71 ;  /* 0x000092470a004986 */ /* 0x0003e2000c101528 */
[C---:B------:R-:W-:Y:S02]  /*da20*/  ISETP.GT.AND P4, PT, R0.reuse, 0x80, P2 ;  /* 0x000000800000780c */ /* 0x040fe40001784270 */
[----:B------:R-:W-:-:S07]  /*da30*/  ISETP.GT.AND P2, PT, R0, 0x88, P2 ;  /* 0x000000880000780c */ /* 0x000fce0001744270 */
[----:B------:R1:W-:Y:S04]  /*da40*/  @P5 STG.E.U16 desc[UR40][R12.64+0x80], R56 ;  /* 0x000080380c005986 */ /* 0x0003e8000c101528 */
[----:B------:R1:W-:Y:S01]  /*da50*/  @P4 STG.E.U16 desc[UR40][R12.64+0x82], R57 ;  /* 0x000082390c004986 */ /* 0x0003e2000c101528 */
[C---:B------:R-:W-:Y:S02]  /*da60*/  ISETP.GT.AND P4, PT, R0.reuse, 0x80, P0 ;  /* 0x000000800000780c */ /* 0x040fe40000784270 */
[C---:B------:R-:W-:Y:S01]  /*da70*/  ISETP.GT.AND P0, PT, R0.reuse, 0x88, P0 ;  /* 0x000000880000780c */ /* 0x040fe20000704270 */
[----:B------:R1:W-:Y:S01]  /*da80*/  @P3 STG.E.U16 desc[UR40][R4.64+0x80], R58 ;  /* 0x0000803a04003986 */ /* 0x0003e2000c101528 */
[C---:B------:R-:W-:Y:S02]  /*da90*/  ISETP.GT.AND P3, PT, R0.reuse, 0x80, P1 ;  /* 0x000000800000780c */ /* 0x040fe40000f64270 */
[----:B------:R-:W-:Y:S01]  /*daa0*/  ISETP.GT.AND P1, PT, R0, 0x88, P1 ;  /* 0x000000880000780c */ /* 0x000fe20000f24270 */
[----:B------:R1:W-:Y:S01]  /*dab0*/  @P2 STG.E.U16 desc[UR40][R4.64+0x82], R59 ;  /* 0x0000823b04002986 */ /* 0x0003e2000c101528 */
[----:B------:R-:W-:-:S05]  /*dac0*/  ISETP.GT.AND P2, PT, R3, 0x51, PT ;  /* 0x000000510300780c */ /* 0x000fca0003f44270 */
[----:B------:R1:W-:Y:S01]  /*dad0*/  @P4 STG.E.U16 desc[UR40][R12.64+0x90], R60 ;  /* 0x0000903c0c004986 */ /* 0x0003e2000c101528 */
[----:B------:R-:W-:-:S03]  /*dae0*/  ISETP.GT.AND P4, PT, R0, RZ, P2 ;  /* 0x000000ff0000720c */ /* 0x000fc60001784270 */
[----:B------:R1:W-:Y:S01]  /*daf0*/  @P3 STG.E.U16 desc[UR40][R12.64+0x92], R61 ;  /* 0x0000923d0c003986 */ /* 0x0003e2000c101528 */
[----:B------:R-:W-:-:S03]  /*db00*/  ISETP.GT.AND P3, PT, R3, 0x50, PT ;  /* 0x000000500300780c */ /* 0x000fc60003f64270 */
[----:B------:R1:W-:Y:S01]  /*db10*/  @P0 STG.E.U16 desc[UR40][R4.64+0x90], R62 ;  /* 0x0000903e04000986 */ /* 0x0003e2000c101528 */
[C---:B------:R-:W-:Y:S02]  /*db20*/  ISETP.GT.AND P0, PT, R0.reuse, RZ, P3 ;  /* 0x000000ff0000720c */ /* 0x040fe40001f04270 */
[C---:B------:R-:W-:Y:S01]  /*db30*/  ISETP.GT.AND P5, PT, R0.reuse, 0x8, P3 ;  /* 0x000000080000780c */ /* 0x040fe20001fa4270 */
[----:B------:R1:W-:Y:S01]  /*db40*/  @P1 STG.E.U16 desc[UR40][R4.64+0x92], R63 ;  /* 0x0000923f04001986 */ /* 0x0003e2000c101528 */
[----:B------:R-:W-:-:S03]  /*db50*/  ISETP.GT.AND P1, PT, R0, 0x8, P2 ;  /* 0x000000080000780c */ /* 0x000fc60001724270 */
        /* <DEDUP_REMOVED lines=25> */
[----:B------:R1:W-:Y:S06]  /*dcf0*/  @P2 STG.E.U16 desc[UR40][R4.64+0xa2], R43 ;  /* 0x0000a22b04002986 */ /* 0x0003ec000c101528 */
[----:B------:R1:W-:Y:S04]  /*dd00*/  @P4 STG.E.U16 desc[UR40][R12.64+0xb0], R44 ;  /* 0x0000b02c0c004986 */ /* 0x0003e8000c101528 */
[----:B------:R1:W-:Y:S01]  /*dd10*/  @P3 STG.E.U16 desc[UR40][R12.64+0xb2], R45 ;  /* 0x0000b22d0c003986 */ /* 0x0003e2000c101528 */
[----:B------:R-:W-:-:S03]  /*dd20*/  ISETP.GT.AND P3, PT, R3, 0x60, PT ;  /* 0x000000600300780c */ /* 0x000fc60003f64270 */
[----:B------:R1:W-:Y:S01]  /*dd30*/  @P0 STG.E.U16 desc[UR40][R4.64+0xb0], R46 ;  /* 0x0000b02e04000986 */ /* 0x0003e2000c101528 */
[----:B------:R-:W-:Y:S02]  /*dd40*/  ISETP.GT.AND P0, PT, R3, 0x61, PT ;  /* 0x000000610300780c */ /* 0x000fe40003f04270 */
[C---:B------:R-:W-:Y:S01]  /*dd50*/  ISETP.GT.AND P4, PT, R0.reuse, 0x8, P3 ;  /* 0x000000080000780c */ /* 0x040fe20001f84270 */
[----:B------:R1:W-:Y:S01]  /*dd60*/  @P1 STG.E.U16 desc[UR40][R4.64+0xb2], R47 ;  /* 0x0000b22f04001986 */ /* 0x0003e2000c101528 */
[C---:B------:R-:W-:Y:S02]  /*dd70*/  ISETP.GT.AND P1, PT, R0.reuse, RZ, P3 ;  /* 0x000000ff0000720c */ /* 0x040fe40001f24270 */
[C---:B------:R-:W-:Y:S02]  /*dd80*/  ISETP.GT.AND P2, PT, R0.reuse, RZ, P0 ;  /* 0x000000ff0000720c */ /* 0x040fe40000744270 */
[----:B------:R-:W-:-:S09]  /*dd90*/  ISETP.GT.AND P5, PT, R0, 0x8, P0 ;  /* 0x000000080000780c */ /* 0x000fd200007a4270 */
[----:B------:R1:W-:Y:S01]  /*dda0*/  @P1 STG.E.U16 desc[UR40][R6.64+0xc0], R32 ;  /* 0x0000c02006001986 */ /* 0x0003e2000c101528 */
[----:B------:R-:W-:-:S03]  /*ddb0*/  ISETP.GT.AND P1, PT, R3, 0x68, PT ;  /* 0x000000680300780c */ /* 0x000fc60003f24270 */
[----:B------:R1:W-:Y:S01]  /*ddc0*/  @P2 STG.E.U16 desc[UR40][R6.64+0xc2], R33 ;  /* 0x0000c22106002986 */ /* 0x0003e2000c101528 */
[----:B------:R-:W-:-:S03]  /*ddd0*/  ISETP.GT.AND P2, PT, R3, 0x69, PT ;  /* 0x000000690300780c */ /* 0x000fc60003f44270 */
[----:B------:R1:W-:Y:S01]  /*dde0*/  @P4 STG.E.U16 desc[UR40][R10.64+0xc0], R34 ;  /* 0x0000c0220a004986 */ /* 0x0003e2000c101528 */
[----:B------:R-:W-:-:S03]  /*ddf0*/  ISETP.GT.AND P4, PT, R0, RZ, P2 ;  /* 0x000000ff0000720c */ /* 0x000fc60001784270 */
[----:B------:R1:W-:Y:S01]  /*de00*/  @P5 STG.E.U16 desc[UR40][R10.64+0xc2], R35 ;  /* 0x0000c2230a005986 */ /* 0x0003e2000c101528 */
[----:B------:R-:W-:-:S09]  /*de10*/  ISETP.GT.AND P5, PT, R0, RZ, P1 ;  /* 0x000000ff0000720c */ /* 0x000fd20000fa4270 */
        /* <DEDUP_REMOVED lines=10> */
[----:B------:R1:W-:Y:S01]  /*dec0*/  @P4 STG.E.U16 desc[UR40][R12.64+0xc0], R24 ;  /* 0x0000c0180c004986 */ /* 0x0003e2000c101528 */
[C---:B------:R-:W-:Y:S02]  /*ded0*/  ISETP.GT.AND P4, PT, R0.reuse, 0x80, P1 ;  /* 0x000000800000780c */ /* 0x040fe40000f84270 */
[C---:B------:R-:W-:Y:S01]  /*dee0*/  ISETP.GT.AND P1, PT, R0.reuse, 0x88, P1 ;  /* 0x000000880000780c */ /* 0x040fe20000f24270 */
[----:B------:R1:W-:Y:S01]  /*def0*/  @P5 STG.E.U16 desc[UR40][R12.64+0xc2], R25 ;  /* 0x0000c2190c005986 */ /* 0x0003e2000c101528 */
[C---:B------:R-:W-:Y:S02]  /*df00*/  ISETP.GT.AND P5, PT, R0.reuse, 0x80, P2 ;  /* 0x000000800000780c */ /* 0x040fe400017a4270 */
[----:B------:R-:W-:Y:S01]  /*df10*/  ISETP.GT.AND P2, PT, R0, 0x88, P2 ;  /* 0x000000880000780c */ /* 0x000fe20001744270 */
[----:B------:R1:W-:Y:S04]  /*df20*/  @P3 STG.E.U16 desc[UR40][R4.64+0xc0], R26 ;  /* 0x0000c01a04003986 */ /* 0x0003e8000c101528 */
[----:B------:R1:W-:Y:S04]  /*df30*/  @P0 STG.E.U16 desc[UR40][R4.64+0xc2], R27 ;  /* 0x0000c21b04000986 */ /* 0x0003e8000c101528 */
[----:B------:R1:W-:Y:S04]  /*df40*/  @P4 STG.E.U16 desc[UR40][R12.64+0xd0], R28 ;  /* 0x0000d01c0c004986 */ /* 0x0003e8000c101528 */
[----:B------:R1:W-:Y:S04]  /*df50*/  @P5 STG.E.U16 desc[UR40][R12.64+0xd2], R29 ;  /* 0x0000d21d0c005986 */ /* 0x0003e8000c101528 */
[----:B------:R1:W-:Y:S04]  /*df60*/  @P1 STG.E.U16 desc[UR40][R4.64+0xd0], R30 ;  /* 0x0000d01e04001986 */ /* 0x0003e8000c101528 */
[----:B------:R1:W-:Y:S02]  /*df70*/  @P2 STG.E.U16 desc[UR40][R4.64+0xd2], R31 ;  /* 0x0000d21f04002986 */ /* 0x0003e4000c101528 */
.L_x_252:
[----:B------:R-:W-:Y:S05]  /*df80*/  BSYNC B0 ;  /* 0x0000000000007941 */ /* 0x000fea0003800000 */
.L_x_32:
[----:B------:R-:W-:Y:S01]  /*df90*/  ULDC UR4, c[0x0][0xc] ;  /* 0x0000030000047ab9 */ /* 0x000fe20000000800 */
[----:B------:R-:W-:Y:S01]  /*dfa0*/  ULDC UR5, c[0x0][0x10] ;  /* 0x0000040000057ab9 */ /* 0x000fe20000000800 */
[----:B0-----:R-:W0:Y:S01]  /*dfb0*/  LDC R3, c[0x0][0x14] ;  /* 0x00000500ff037b82 */ /* 0x001e220000000800 */
[----:B------:R-:W-:Y:S01]  /*dfc0*/  UIMAD.WIDE.U32 UR4, UR4, UR5, URZ ;  /* 0x00000005040472a5 */ /* 0x000fe2000f8e003f */
[----:B------:R-:W-:Y:S01]  /*dfd0*/  PRMT R0, RZ, 0x7610, R0 ;  /* 0x00007610ff007816 */ /* 0x000fe20000000000 */
[----:B------:R-:W-:Y:S02]  /*dfe0*/  IMAD.MOV.U32 R140, RZ, RZ, -0x1 ;  /* 0xffffffffff8c7424 */ /* 0x000fe400078e00ff */
[----:B------:R-:W-:Y:S02]  /*dff0*/  IMAD.MOV.U32 R137, RZ, RZ, -0x1 ;  /* 0xffffffffff897424 */ /* 0x000fe400078e00ff */
[----:B0-----:R-:W-:-:S04]  /*e000*/  IMAD.WIDE.U32 R16, R3, UR4, R16 ;  /* 0x0000000403107c25 */ /* 0x001fc8000f8e0010 */
[----:B------:R-:W-:Y:S01]  /*e010*/  IMAD R3, R3, UR5, RZ ;  /* 0x0000000503037c24 */ /* 0x000fe2000f8e02ff */
[----:B------:R-:W-:Y:S02]  /*e020*/  ULDC.64 UR4, c[0x0][0x650] ;  /* 0x0001940000047ab9 */ /* 0x000fe40000000a00 */
[----:B------:R-:W-:Y:S01]  /*e030*/  ISETP.GE.U32.AND P0, PT, R16, UR4, PT ;  /* 0x0000000410007c0c */ /* 0x000fe2000bf06070 */
[----:B------:R-:W-:-:S05]  /*e040*/  IMAD.IADD R17, R17, 0x1, R3 ;  /* 0x0000000111117824 */ /* 0x000fca00078e0203 */
[----:B------:R-:W-:-:S13]  /*e050*/  ISETP.GE.U32.AND.EX P0, PT, R17, UR5, PT, P0 ;  /* 0x0000000511007c0c */ /* 0x000fda000bf06100 */
[----:B------:R-:W-:Y:S05]  /*e060*/  @P0 BRA `(.L_x_253) ;  /* 0x0000000400640947 */ /* 0x000fea0003800000 */
[----:B-1----:R-:W0:Y:S01]  /*e070*/  S2R R12, SR_CTAID.X ;  /* 0x00000000000c7919 */ /* 0x002e220000002500 */
[----:B------:R-:W1:Y:S01]  /*e080*/  LDC.64 R10, c[0x0][0x628] ;  /* 0x00018a00ff0a7b82 */ /* 0x000e620000000a00 */
[----:B------:R-:W-:Y:S01]  /*e090*/  ULDC UR4, c[0x0][0x150] ;  /* 0x0000540000047ab9 */ /* 0x000fe20000000800 */
[----:B------:R-:W-:Y:S01]  /*e0a0*/  IMAD.MOV.U32 R8, RZ, RZ, R16 ;  /* 0x000000ffff087224 */ /* 0x000fe200078e0010 */
[----:B------:R-:W0:Y:S01]  /*e0b0*/  S2R R24, SR_CTAID.Y ;  /* 0x0000000000187919 */ /* 0x000e220000002600 */
[----:B------:R-:W-:-:S04]  /*e0c0*/  IMAD.MOV.U32 R9, RZ, RZ, R17 ;  /* 0x000000ffff097224 */ /* 0x000fc800078e0011 */
[----:B---3--:R-:W3:Y:S08]  /*e0d0*/  LDC R21, c[0x0][0x144] ;  /* 0x00005100ff157b82 */ /* 0x008ef00000000800 */
[----:B------:R-:W3:Y:S08]  /*e0e0*/  LDC R0, c[0x0][0x630] ;  /* 0x00018c00ff007b82 */ /* 0x000ef00000000800 */
[----:B--2---:R-:W2:Y:S01]  /*e0f0*/  LDC.64 R14, c[0x0][0x620] ;  /* 0x00018800ff0e7b82 */ /* 0x004ea20000000a00 */
[----:B-1----:R-:W-:-:S04]  /*e100*/  ISETP.NE.U32.AND P0, PT, R10, RZ, PT ;  /* 0x000000ff0a00720c */ /* 0x002fc80003f05070 */
[----:B------:R-:W-:Y:S02]  /*e110*/  ISETP.NE.AND.EX P0, PT, R11, RZ, PT, P0 ;  /* 0x000000ff0b00720c */ /* 0x000fe40003f05300 */
[----:B0-----:R-:W-:-:S05]  /*e120*/  I2FP.F32.U32 R3, R12 ;  /* 0x0000000c00037245 */ /* 0x001fca0000201000 */
[----:B------:R-:W-:-:S04]  /*e130*/  FMUL R3, R3, UR4 ;  /* 0x0000000403037c20 */ /* 0x000fc80008400000 */
[----:B------:R0:W1:Y:S02]  /*e140*/  F2I.U32.TRUNC.NTZ R20, R3 ;  /* 0x0000000300147305 */ /* 0x000064000020f000 */
[----:B---3--:R-:W-:Y:S05]  /*e150*/  @!P0 BRA `(.L_x_254) ;  /* 0x0000000000288947 */ /* 0x008fea0003800000 */
[----:B0-----:R-:W0:Y:S02]  /*e160*/  LDC R3, c[0x0][0x634] ;  /* 0x00018d00ff037b82 */ /* 0x001e240000000800 */
        /* <DEDUP_REMOVED lines=9> */
.L_x_254:
[----:B------:R-:W3:Y:S01]  /*e200*/  LDC.64 R28, c[0x0][0x640] ;  /* 0x00019000ff1c7b82 */ /* 0x000ee20000000a00 */
[-CC-:B------:R-:W-:Y:S01]  /*e210*/  SHF.R.U64 R137, R8, R0.reuse, R9.reuse ;  /* 0x0000000008897219 */ /* 0x180fe20000001209 */
[----:B-1----:R-:W-:Y:S01]  /*e220*/  IMAD.MOV R20, RZ, RZ, -R20 ;  /* 0x000000ffff147224 */ /* 0x002fe200078e0a14 */
[----:B------:R-:W-:Y:S01]  /*e230*/  SHF.R.U32.HI R0, RZ, R0, R9 ;  /* 0x00000000ff007219 */ /* 0x000fe20000011609 */
[----:B------:R-:W-:Y:S01]  /*e240*/  ULDC UR4, c[0x0][0x154] ;  /* 0x0000550000047ab9 */ /* 0x000fe20000000800 */
[----:B0-----:R-:W-:Y:S01]  /*e250*/  IADD3 R3, P0, RZ, -R137, RZ ;  /* 0x80000089ff037210 */ /* 0x001fe20007f1e0ff */
[----:B------:R-:W-:Y:S02]  /*e260*/  IMAD R21, R21, R20, R12 ;  /* 0x0000001415157224 */ /* 0x000fe400078e020c */
[----:B------:R-:W0:Y:S01]  /*e270*/  LDC R6, c[0x0][0x618] ;  /* 0x00018600ff067b82 */ /* 0x000e220000000800 */
[----:B------:R-:W-:Y:S02]  /*e280*/  IMAD.MOV.U32 R7, RZ, RZ, 0x1 ;  /* 0x00000001ff077424 */ /* 0x000fe400078e00ff */
[----:B------:R-:W-:-:S04]  /*e290*/  IMAD.X R5, RZ, RZ, ~R0, P0 ;  /* 0x000000ffff057224 */ /* 0x000fc800000e0e00 */
[-C--:B--2---:R-:W-:Y:S01]  /*e2a0*/  IMAD R0, R5, R14.reuse, RZ ;  /* 0x0000000e05007224 */ /* 0x084fe200078e02ff */
[----:B------:R-:W1:Y:S01]  /*e2b0*/  LDC R8, c[0x0][0x608] ;  /* 0x00018200ff087b82 */ /* 0x000e620000000800 */
[----:B------:R-:W-:-:S04]  /*e2c0*/  IMAD.WIDE.U32 R4, R3, R14, R16 ;  /* 0x0000000e03047225 */ /* 0x000fc800078e0010 */
[----:B------:R-:W-:Y:S01]  /*e2d0*/  IMAD R3, R3, R15, R0 ;  /* 0x0000000f03037224 */ /* 0x000fe200078e0200 */
[----:B------:R-:W-:Y:S02]  /*e2e0*/  I2FP.F32.U32 R0, R24 ;  /* 0x0000001800007245 */ /* 0x000fe40000201000 */
[----:B------:R-:W2:Y:S01]  /*e2f0*/  LDC R26, c[0x0][0x658] ;  /* 0x00019600ff1a7b82 */ /* 0x000ea20000000800 */
[----:B------:R-:W-:Y:S01]  /*e300*/  IMAD.IADD R3, R5, 0x1, R3 ;  /* 0x0000000105037824 */ /* 0x000fe200078e0203 */
[----:B---3--:R-:W-:Y:S01]  /*e310*/  ISETP.NE.U32.AND P0, PT, R28, RZ, PT ;  /* 0x000000ff1c00720c */ /* 0x008fe20003f05070 */
[----:B------:R-:W-:Y:S01]  /*e320*/  FMUL R0, R0, UR4 ;  /* 0x0000000400007c20 */ /* 0x000fe20008400000 */
[----:B------:R-:W-:Y:S02]  /*e330*/  IMAD.MOV.U32 R5, RZ, RZ, -0x1 ;  /* 0xffffffffff057424 */ /* 0x000fe400078e00ff */
[----:B------:R-:W-:Y:S01]  /*e340*/  ISETP.NE.AND.EX P0, PT, R29, RZ, PT, P0 ;  /* 0x000000ff1d00720c */ /* 0x000fe20003f05300 */
[----:B------:R3:W2:Y:S01]  /*e350*/  F2I.U32.TRUNC.NTZ R13, R0 ;  /* 0x00000000000d7305 */ /* 0x0006a2000020f000 */
[----:B------:R-:W3:Y:S01]  /*e360*/  LDC R15, c[0x0][0x148] ;  /* 0x00005200ff0f7b82 */ /* 0x000ee20000000800 */
[----:B0-----:R-:W-:-:S02]  /*e370*/  SHF.R.U64 R12, R4, R6, R3 ;  /* 0x00000006040c7219 */ /* 0x001fc40000001203 */
[----:B------:R-:W-:-:S05]  /*e380*/  SHF.R.U32.HI R3, RZ, R6, R3 ;  /* 0x00000006ff037219 */ /* 0x000fca0000011603 */
[----:B------:R-:W0:Y:S01]  /*e390*/  LDC R20, c[0x0][0x600] ;  /* 0x00018000ff147b82 */ /* 0x000e220000000800 */
[-CC-:B-1----:R-:W-:Y:S02]  /*e3a0*/  SHF.R.U64 R10, R12, R8.reuse, R3.reuse ;  /* 0x000000080c0a7219 */ /* 0x182fe40000001203 */
[----:B------:R-:W-:-:S05]  /*e3b0*/  SHF.R.U32.HI R3, RZ, R8, R3 ;  /* 0x00000008ff037219 */ /* 0x000fca0000011603 */
[----:B------:R-:W1:Y:S01]  /*e3c0*/  LDC R27, c[0x0][0x648] ;  /* 0x00019200ff1b7b82 */ /* 0x000e620000000800 */
[-C--:B--2---:R-:W-:Y:S02]  /*e3d0*/  SHF.L.U32 R4, R5, R26.reuse, RZ ;  /* 0x0000001a05047219 */ /* 0x084fe400000006ff */
[-CC-:B------:R-:W-:Y:S02]  /*e3e0*/  SHF.R.U64 R14, R10, R26.reuse, R3.reuse ;  /* 0x0000001a0a0e7219 */ /* 0x180fe40000001203 */
[----:B------:R-:W-:Y:S02]  /*e3f0*/  SHF.R.U32.HI R5, RZ, R26, R3 ;  /* 0x0000001aff057219 */ /* 0x000fe40000011603 */
[----:B------:R-:W-:Y:S01]  /*e400*/  LOP3.LUT R25, RZ, R4, RZ, 0x33, !PT ;  /* 0x00000004ff197212 */ /* 0x000fe200078e33ff */
[----:B------:R-:W2:Y:S01]  /*e410*/  LDC R30, c[0x0][0x638] ;  /* 0x00018e00ff1e7b82 */ /* 0x000ea20000000800 */
[----:B------:R-:W-:Y:S01]  /*e420*/  SHF.L.U32 R26, R7, R26, RZ ;  /* 0x0000001a071a7219 */ /* 0x000fe200000006ff */
[----:B------:R-:W-:-:S06]  /*e430*/  IMAD.MOV.U32 R4, RZ, RZ, R14 ;  /* 0x000000ffff047224 */ /* 0x000fcc00078e000e */
[----:B------:R-:W0:Y:S01]  /*e440*/  LDC R31, c[0x0][0x610] ;  /* 0x00018400ff1f7b82 */ /* 0x000e220000000800 */
        /* <DEDUP_REMOVED lines=11> */
.L_x_255:
[----:B------:R-:W-:Y:S01]  /*e500*/  ISETP.NE.AND P0, PT, R2, 0x1, PT ;  /* 0x000000010200780c */ /* 0x000fe20003f05270 */
[----:B0-----:R-:W-:Y:S01]  /*e510*/  VIADD R7, R20, 0xffffffff ;  /* 0xffffffff14077836 */ /* 0x001fe20000000000 */
[----:B-1-3--:R-:W-:Y:S01]  /*e520*/  SHF.R.U64 R0, R4, R27, R5 ;  /* 0x0000001b04007219 */ /* 0x00afe20000001205 */
[----:B------:R-:W-:Y:S01]  /*e530*/  IMAD.MOV R13, RZ, RZ, -R13 ;  /* 0x000000ffff0d7224 */ /* 0x000fe200078e0a0d */
[----:B------:R-:W-:Y:S01]  /*e540*/  LOP3.LUT R5, R10, R25, RZ, 0xc0, !PT ;  /* 0x000000190a057212 */ /* 0x000fe200078ec0ff */
[----:B------:R-:W-:Y:S02]  /*e550*/  IMAD.MOV.U32 R4, RZ, RZ, 0x1 ;  /* 0x00000001ff047424 */ /* 0x000fe400078e00ff */
[----:B------:R-:W-:Y:S02]  /*e560*/  IMAD.MOV R3, RZ, RZ, -R0 ;  /* 0x000000ffff037224 */ /* 0x000fe400078e0a00 */
[----:B------:R-:W-:Y:S01]  /*e570*/  IMAD R8, R26, R0, R5 ;  /* 0x000000001a087224 */ /* 0x000fe200078e0205 */
[----:B------:R-:W-:Y:S01]  /*e580*/  LOP3.LUT R5, R12, R7, RZ, 0xc0, !PT ;  /* 0x000000070c057212 */ /* 0x000fe200078ec0ff */
[----:B--2---:R-:W-:-:S02]  /*e590*/  IMAD R0, R3, R30, R14 ;  /* 0x0000001e03007224 */ /* 0x004fc400078e020e */
[----:B------:R-:W-:Y:S02]  /*e5a0*/  @P0 IMAD R21, R15, R13, R24 ;  /* 0x0000000d0f150224 */ /* 0x000fe400078e0218 */
[----:B------:R-:W-:Y:S01]  /*e5b0*/  IMAD R3, R0, R20, R5 ;  /* 0x0000001400037224 */ /* 0x000fe200078e0205 */
[----:B------:R-:W-:Y:S01]  /*e5c0*/  PRMT R0, R4, 0x7610, R0 ;  /* 0x0000761004007816 */ /* 0x000fe20000000000 */
[----:B------:R-:W-:-:S05]  /*e5d0*/  IMAD R8, R8, R31, R21 ;  /* 0x0000001f08087224 */ /* 0x000fca00078e0215 */
[----:B------:R-:W-:Y:S02]  /*e5e0*/  SEL R140, R3, R8, !P0 ;  /* 0x00000008038c7207 */ /* 0x000fe40004000000 */
[----:B------:R-:W-:-:S07]  /*e5f0*/  SEL R8, R8, R3, !P0 ;  /* 0x0000000308087207 */ /* 0x000fce0004000000 */
.L_x_253:
[----:B------:R-:W-:Y:S01]  /*e600*/  LOP3.LUT P0, RZ, R0, 0xff, RZ, 0xc0, !PT ;  /* 0x000000ff00ff7812 */ /* 0x000fe2000780c0ff */
[----:B------:R-:W-:-:S12]  /*e610*/  IMAD.MOV.U32 R139, RZ, RZ, R8 ;  /* 0x000000ffff8b7224 */ /* 0x000fd800078e0008 */
[----:B------:R-:W-:Y:S05]  /*e620*/  @P0 BRA `(.L_x_256) ;  /* 0xffffff2800e00947 */ /* 0x000fea000383ffff */
[----:B------:R-:W-:Y:S05]  /*e630*/  EXIT ;  /* 0x000000000000794d */ /* 0x000fea0003800000 */
.L_x_7:
[----:B0-----:R-:W-:Y:S01]  /*e640*/  ULDC.64 UR4, c[0x0][0x650] ;  /* 0x0001940000047ab9 */ /* 0x001fe20000000a00 */
        /* <DEDUP_REMOVED lines=25> */
.L_x_258:
[----:B------:R-:W0:Y:S01]  /*e7e0*/  LDC.64 R28, c[0x0][0x640] ;  /* 0x00019000ff1c7b82 */ /* 0x000e220000000a00 */
[-CC-:B------:R-:W-:Y:S01]  /*e7f0*/  SHF.R.U64 R22, R12, R6.reuse, R13.reuse ;  /* 0x000000060c167219 */ /* 0x180fe2000000120d */
[----:B------:R-:W-:Y:S01]  /*e800*/  IMAD.MOV.U32 R30, RZ, RZ, 0x1 ;  /* 0x00000001ff1e7424 */ /* 0x000fe200078e00ff */
[----:B------:R-:W-:Y:S02]  /*e810*/  SHF.R.U32.HI R6, RZ, R6, R13 ;  /* 0x00000006ff067219 */ /* 0x000fe4000001160d */
        /* <DEDUP_REMOVED lines=8> */
[----:B------:R-:W-:Y:S01]  /*e8a0*/  IMAD.IADD R9, R9, 0x1, R11 ;  /* 0x0000000109097824 */ /* 0x000fe200078e020b */
[----:B0-----:R-:W-:-:S04]  /*e8b0*/  ISETP.NE.U32.AND P0, PT, R28, RZ, PT ;  /* 0x000000ff1c00720c */ /* 0x001fc80003f05070 */
[----:B------:R-:W-:Y:S02]  /*e8c0*/  ISETP.NE.AND.EX P0, PT, R29, RZ, PT, P0 ;  /* 0x000000ff1d00720c */ /* 0x000fe40003f05300 */
[----:B------:R-:W0:Y:S01]  /*e8d0*/  LDC R20, c[0x0][0x600] ;  /* 0x00018000ff147b82 */ /* 0x000e220000000800 */
[-CC-:B-1----:R-:W-:Y:S01]  /*e8e0*/  SHF.R.U64 R14, R8, R10.reuse, R9.reuse ;  /* 0x0000000a080e7219 */ /* 0x182fe20000001209 */
[----:B------:R-:W-:Y:S01]  /*e8f0*/  IMAD.MOV.U32 R8, RZ, RZ, -0x1 ;  /* 0xffffffffff087424 */ /* 0x000fe200078e00ff */
[----:B------:R-:W-:-:S05]  /*e900*/  SHF.R.U32.HI R9, RZ, R10, R9 ;  /* 0x0000000aff097219 */ /* 0x000fca0000011609 */
[----:B------:R-:W1:Y:S01]  /*e910*/  LDC R24, c[0x0][0x648] ;  /* 0x00019200ff187b82 */ /* 0x000e620000000800 */
[-CC-:B--2---:R-:W-:Y:S02]  /*e920*/  SHF.R.U64 R23, R14, R12.reuse, R9.reuse ;  /* 0x0000000c0e177219 */ /* 0x184fe40000001209 */
[----:B------:R-:W-:-:S05]  /*e930*/  SHF.R.U32.HI R6, RZ, R12, R9 ;  /* 0x0000000cff067219 */ /* 0x000fca0000011609 */
[----:B------:R-:W2:Y:S01]  /*e940*/  LDC R26, c[0x0][0x638] ;  /* 0x00018e00ff1a7b82 */ /* 0x000ea20000000800 */
[-C--:B---3--:R-:W-:Y:S02]  /*e950*/  SHF.L.U32 R8, R8, R27.reuse, RZ ;  /* 0x0000001b08087219 */ /* 0x088fe400000006ff */
[-CC-:B------:R-:W-:Y:S02]  /*e960*/  SHF.R.U64 R25, R23, R27.reuse, R6.reuse ;  /* 0x0000001b17197219 */ /* 0x180fe40000001206 */
[----:B------:R-:W-:Y:S02]  /*e970*/  LOP3.LUT R32, RZ, R8, RZ, 0x33, !PT ;  /* 0x00000008ff207212 */ /* 0x000fe400078e33ff */
[----:B------:R-:W-:Y:S01]  /*e980*/  SHF.R.U32.HI R9, RZ, R27, R6 ;  /* 0x0000001bff097219 */ /* 0x000fe20000011606 */
[----:B------:R-:W3:Y:S01]  /*e990*/  LDC R31, c[0x0][0x610] ;  /* 0x00018400ff1f7b82 */ /* 0x000ee20000000800 */
[----:B------:R-:W-:Y:S01]  /*e9a0*/  IMAD.MOV.U32 R8, RZ, RZ, R25 ;  /* 0x000000ffff087224 */ /* 0x000fe200078e0019 */
[----:B------:R-:W-:Y:S06]  /*e9b0*/  @!P0 BRA `(.L_x_259) ;  /* 0x0000000000288947 */ /* 0x000fec0003800000 */
        /* <DEDUP_REMOVED lines=10> */
.L_x_259:
[----:B------:R-:W-:Y:S02]  /*ea60*/  ISETP.NE.AND P0, PT, R2, 0x1, PT ;  /* 0x000000010200780c */ /* 0x000fe40003f05270 */
[----:B-1----:R-:W-:Y:S01]  /*ea70*/  SHF.R.U64 R6, R8, R24, R9 ;  /* 0x0000001808067219 */ /* 0x002fe20000001209 */
[----:B0-----:R-:W-:Y:S01]  /*ea80*/  VIADD R9, R20, 0xffffffff ;  /* 0xffffffff14097836 */ /* 0x001fe20000000000 */
[----:B------:R-:W-:Y:S02]  /*ea90*/  SHF.L.U32 R30, R30, R27, RZ ;  /* 0x0000001b1e1e7219 */ /* 0x000fe400000006ff */
[----:B------:R-:W-:Y:S01]  /*eaa0*/  LOP3.LUT R5, R23, R32, RZ, 0xc0, !PT ;  /* 0x0000002017057212 */ /* 0x000fe200078ec0ff */
[----:B------:R-:W-:-:S04]  /*eab0*/  IMAD.MOV R8, RZ, RZ, -R6 ;  /* 0x000000ffff087224 */ /* 0x000fc800078e0a06 */
[----:B------:R-:W-:Y:S01]  /*eac0*/  IMAD R6, R30, R6, R5 ;  /* 0x000000061e067224 */ /* 0x000fe200078e0205 */
[----:B------:R-:W-:Y:S01]  /*ead0*/  LOP3.LUT R5, R14, R9, RZ, 0xc0, !PT ;  /* 0x000000090e057212 */ /* 0x000fe200078ec0ff */
[----:B------:R-:W-:Y:S02]  /*eae0*/  @P0 IMAD R3, R7, R21, R4 ;  /* 0x0000001507030224 */ /* 0x000fe400078e0204 */
[----:B--2---:R-:W-:Y:S02]  /*eaf0*/  IMAD R4, R8, R26, R25 ;  /* 0x0000001a08047224 */ /* 0x004fe400078e0219 */
[----:B---3--:R-:W-:Y:S02]  /*eb00*/  IMAD R3, R6, R31, R3 ;  /* 0x0000001f06037224 */ /* 0x008fe400078e0203 */
[----:B------:R-:W-:Y:S02]  /*eb10*/  IMAD R4, R4, R20, R5 ;  /* 0x0000001404047224 */ /* 0x000fe400078e0205 */
[----:B------:R-:W-:-:S02]  /*eb20*/  IMAD.MOV.U32 R8, RZ, RZ, 0x1 ;  /* 0x00000001ff087424 */ /* 0x000fc400078e00ff */
[----:B------:R-:W-:Y:S01]  /*eb30*/  IMAD.MOV.U32 R6, RZ, RZ, R22 ;  /* 0x000000ffff067224 */ /* 0x000fe200078e0016 */
[----:B------:R-:W-:Y:S02]  /*eb40*/  SEL R20, R4, R3, !P0 ;  /* 0x0000000304147207 */ /* 0x000fe40004000000 */
[----:B------:R-:W-:-:S07]  /*eb50*/  SEL R13, R3, R4, !P0 ;  /* 0x00000004030d7207 */ /* 0x000fce0004000000 */
.L_x_257:
[----:B------:R-:W-:-:S08]  /*eb60*/  NOP ;  /* 0x0000000000007918 */ /* 0x000fd00000000000 */
[----:B------:R-:W0:-:S00]  /*eb70*/  USETMAXREG.DEALLOC.CTAPOOL 0x28 ;  /* 0x00000028000079c8 */ /* 0x000e0000080e0500 */
[----:B0-----:R-:W-:-:S13]  /*eb80*/  ISETP.NE.AND P0, PT, R0, RZ, PT ;  /* 0x000000ff0000720c */ /* 0x001fda0003f05270 */
[----:B------:R-:W-:Y:S05]  /*eb90*/  @P0 EXIT ;  /* 0x000000000000094d */ /* 0x000fea0003800000 */
[----:B------:R-:W-:Y:S01]  /*eba0*/  LOP3.LUT P0, RZ, R8, 0xff, RZ, 0xc0, !PT ;  /* 0x000000ff08ff7812 */ /* 0x000fe2000780c0ff */
[----:B------:R-:W-:Y:S02]  /*ebb0*/  IMAD.MOV.U32 R0, RZ, RZ, 0x1 ;  /* 0x00000001ff007424 */ /* 0x000fe400078e00ff */
[----:B------:R-:W-:-:S10]  /*ebc0*/  IMAD.MOV.U32 R3, RZ, RZ, RZ ;  /* 0x000000ffff037224 */ /* 0x000fd400078e00ff */
[----:B------:R-:W-:Y:S05]  /*ebd0*/  @!P0 BRA `(.L_x_260) ;  /* 0x0000000c00708947 */ /* 0x000fea0003800000 */
[----:B------:R-:W0:Y:S01]  /*ebe0*/  LDC R0, c[0x0][0x28c] ;  /* 0x0000a300ff007b82 */ /* 0x000e220000000800 */
[----:B------:R-:W1:Y:S01]  /*ebf0*/  S2R R9, SR_CgaCtaId ;  /* 0x0000000000097919 */ /* 0x000e620000008800 */
[----:B------:R-:W-:Y:S01]  /*ec00*/  ULDC UR5, c[0x0][0x658] ;  /* 0x0001960000057ab9 */ /* 0x000fe20000000800 */
[----:B------:R-:W-:Y:S01]  /*ec10*/  UMOV UR7, 0xffffffff ;  /* 0xffffffff00077882 */ /* 0x000fe20000000000 */
[----:B------:R-:W-:Y:S01]  /*ec20*/  ULDC UR6, c[0x0][0xc] ;  /* 0x0000030000067ab9 */ /* 0x000fe20000000800 */
[----:B------:R-:W-:Y:S01]  /*ec30*/  USHF.L.U32 UR9, UR7, UR5, URZ ;  /* 0x0000000507097299 */ /* 0x000fe2000800063f */
[----:B------:R-:W-:Y:S01]  /*ec40*/  BSSY B0, `(.L_x_260) ;  /* 0x00000d5000007945 */ /* 0x000fe20003800000 */
[----:B------:R-:W-:Y:S01]  /*ec50*/  UMOV UR8, 0x1 ;  /* 0x0000000100087882 */ /* 0x000fe20000000000 */
[----:B------:R-:W-:Y:S01]  /*ec60*/  ULDC UR7, c[0x0][0x10] ;  /* 0x0000040000077ab9 */ /* 0x000fe20000000800 */
[----:B------:R-:W-:Y:S01]  /*ec70*/  USHF.L.U32 UR5, UR8, UR5, URZ ;  /* 0x0000000508057299 */ /* 0x000fe2000800063f */
[----:B------:R-:W-:Y:S01]  /*ec80*/  IMAD.MOV.U32 R10, RZ, RZ, 0x1 ;  /* 0x00000001ff0a7424 */ /* 0x000fe200078e00ff */
[----:B------:R-:W-:Y:S01]  /*ec90*/  UIMAD.WIDE.U32 UR6, UR6, UR7, URZ ;  /* 0x00000007060672a5 */ /* 0x000fe2000f8e003f */
[----:B------:R-:W-:Y:S01]  /*eca0*/  LOP3.LUT R12, R19, 0x2, RZ, 0xfc, !PT ;  /* 0x00000002130c7812 */ /* 0x000fe200078efcff */
[----:B------:R-:W-:Y:S01]  /*ecb0*/  ULDC UR8, c[0x0][0x14] ;  /* 0x0000050000087ab9 */ /* 0x000fe20000000800 */
[----:B------:R-:W-:Y:S01]  /*ecc0*/  ULDC UR4, c[0x0][0x600] ;  /* 0x0001800000047ab9 */ /* 0x000fe20000000800 */
[----:B------:R-:W-:-:S02]  /*ecd0*/  UIMAD.WIDE.U32 UR30, UR6, UR8, URZ ;  /* 0x00000008061e72a5 */ /* 0x000fc4000f8e003f */
[----:B------:R-:W-:Y:S02]  /*ece0*/  UIMAD UR7, UR7, UR8, URZ ;  /* 0x00000008070772a4 */ /* 0x000fe4000f8e023f */
[----:B------:R-:W-:Y:S02]  /*ecf0*/  UIADD3 UR4, UR4, -0x1, URZ ;  /* 0xffffffff04047890 */ /* 0x000fe4000fffe03f */
[----:B------:R-:W-:Y:S02]  /*ed00*/  ULOP3.LUT UR6, URZ, UR9, URZ, 0x33, !UPT ;  /* 0x000000093f067292 */ /* 0x000fe4000f8e333f */
[----:B------:R-:W-:Y:S01]  /*ed10*/  UIADD3 UR7, UR31, UR7, URZ ;  /* 0x000000071f077290 */ /* 0x000fe2000fffe03f */
[----:B0-----:R-:W-:Y:S01]  /*ed20*/  VIADD R0, R0, 0x7f ;  /* 0x0000007f00007836 */ /* 0x001fe20000000000 */
[----:B------:R-:W-:-:S04]  /*ed30*/  ULDC.64 UR38, c[0x0][0x198] ;  /* 0x0000660000267ab9 */ /* 0x000fc80000000a00 */
[----:B------:R-:W-:-:S04]  /*ed40*/  SHF.R.S32.HI R3, RZ, 0x1f, R0 ;  /* 0x0000001fff037819 */ /* 0x000fc80000011400 */
[----:B------:R-:W-:Y:S01]  /*ed50*/  LEA.HI R3, R3, R0, RZ, 0x7 ;  /* 0x0000000003037211 */ /* 0x000fe200078f38ff */
[----:B------:R-:W-:Y:S01]  /*ed60*/  IMAD.MOV.U32 R0, RZ, RZ, 0x1 ;  /* 0x00000001ff007424 */ /* 0x000fe200078e00ff */
[----:B-1----:R-:W-:Y:S02]  /*ed70*/  LOP3.LUT R9, R9, 0x1, RZ, 0xc0, !PT ;  /* 0x0000000109097812 */ /* 0x002fe400078ec0ff */
[----:B------:R-:W-:Y:S01]  /*ed80*/  SHF.R.S32.HI R8, RZ, 0x7, R3 ;  /* 0x00000007ff087819 */ /* 0x000fe20000011403 */
[----:B------:R-:W-:-:S04]  /*ed90*/  IMAD.MOV.U32 R3, RZ, RZ, RZ ;  /* 0x000000ffff037224 */ /* 0x000fc800078e00ff */
[----:B------:R-:W-:-:S07]  /*eda0*/  VIADD R11, R8, 0x1 ;  /* 0x00000001080b7836 */ /* 0x000fce0000000000 */
.L_x_271:
[----:B------:R-:W-:-:S03]  /*edb0*/  UMOV UR8, 0xffffffff ;  /* 0xffffffff00087882 */ /* 0x000fc60000000000 */
[----:B------:R-:W-:Y:S05]  /*edc0*/  BRA.DIV UR8, `(.L_x_261) ;  /* 0x0000000e08987947 */ /* 0x000fea000b800000 */
[----:B------:R-:W-:-:S13]  /*edd0*/  ELECT P6, URZ, PT ;  /* 0x00000000003f782f */ /* 0x000fda00038c0000 */
.L_x_280:
[----:B------:R-:W0:Y:S01]  /*ede0*/  LDC R4, c[0x0][0x28c] ;  /* 0x0000a300ff047b82 */ /* 0x000e220000000800 */
[----:B------:R-:W-:Y:S01]  /*edf0*/  BSSY B1, `(.L_x_262) ;  /* 0x0000046000017945 */ /* 0x000fe20003800000 */
[----:B0-----:R-:W-:-:S13]  /*ee00*/  ISETP.LT.OR P6, PT, R4, 0x1, !P6 ;  /* 0x000000010400780c */ /* 0x001fda00077c1670 */
[----:B------:R-:W-:Y:S05]  /*ee10*/  @P6 BRA `(.L_x_263) ;  /* 0x00000004000c6947 */ /* 0x000fea0003800000 */
[----:B------:R-:W-:Y:S02]  /*ee20*/  IMAD R20, R20, 0x2, R9 ;  /* 0x0000000214147824 */ /* 0x000fe400078e0209 */
[----:B------:R-:W-:Y:S02]  /*ee30*/  IMAD.SHL.U32 R15, R13, 0x100, RZ ;  /* 0x000001000d0f7824 */ /* 0x000fe400078e00ff */
[----:B------:R-:W-:Y:S02]  /*ee40*/  IMAD.MOV.U32 R22, RZ, RZ, RZ ;  /* 0x000000ffff167224 */ /* 0x000fe400078e00ff */
[----:B------:R-:W-:Y:S02]  /*ee50*/  IMAD.MOV.U32 R4, RZ, RZ, R11 ;  /* 0x000000ffff047224 */ /* 0x000fe400078e000b */
[----:B------:R-:W-:Y:S02]  /*ee60*/  IMAD.MOV.U32 R5, RZ, RZ, R0 ;  /* 0x000000ffff057224 */ /* 0x000fe400078e0000 */
[----:B------:R-:W-:-:S02]  /*ee70*/  IMAD.MOV.U32 R14, RZ, RZ, R3 ;  /* 0x000000ffff0e7224 */ /* 0x000fc400078e0003 */
[----:B------:R-:W-:-:S07]  /*ee80*/  IMAD R21, R20, 0x38, RZ ;  /* 0x0000003814157824 */ /* 0x000fce00078e02ff */
.L_x_266:
[----:B------:R-:W0:Y:S01]  /*ee90*/  S2R R20, SR_CgaCtaId ;  /* 0x0000000000147919 */ /* 0x000e220000008800 */
[----:B------:R-:W-:Y:S02]  /*eea0*/  MOV R7, 0x400 ;  /* 0x0000040000077802 */ /* 0x000fe40000000f00 */
[----:B------:R-:W-:-:S13]  /*eeb0*/  LOP3.LUT P1, RZ, R18, 0x7f, RZ, 0xc0, !PT ;  /* 0x0000007f12ff7812 */ /* 0x000fda000782c0ff */
[----:B------:R-:W1:Y:S01]  /*eec0*/  @!P1 LDC R13, c[0x0][0x500] ;  /* 0x00014000ff0d9b82 */ /* 0x000e620000000800 */
[----:B0-----:R-:W-:Y:S02]  /*eed0*/  LEA R23, R20, R7, 0x18 ;  /* 0x0000000714177211 */ /* 0x001fe400078ec0ff */
[----:B------:R-:W-:-:S03]  /*eee0*/  SHF.L.U32 R7, R5, 0x1f, RZ ;  /* 0x0000001f05077819 */ /* 0x000fc600000006ff */
[----:B------:R-:W-:-:S04]  /*eef0*/  IMAD R20, R14, 0x8, R23 ;  /* 0x000000080e147824 */ /* 0x000fc800078e0217 */
[----:B------:R-:W0:Y:S02]  /*ef00*/  SYNCS.PHASECHK.TRANS64.TRYWAIT P0, [R20+URZ+0x10], R7 ;  /* 0x00001007140075a7 */ /* 0x000e24000800017f */
[----:B01----:R-:W-:Y:S05]  /*ef10*/  @!P0 BRA `(.L_x_264) ;  /* 0x0000000c00648947 */ /* 0x003fea0003800000 */
.L_x_281:
[----:B0-----:R-:W-:Y:S01]  /*ef20*/  PRMT R7, R12, 0x9910, RZ ;  /* 0x000099100c077816 */ /* 0x001fe200000000ff */
[----:B------:R0:W-:Y:S03]  /*ef30*/  @!P1 SYNCS.ARRIVE.TRANS64 RZ, [R20+URZ], R13 ;  /* 0x0000000d14ff99a7 */ /* 0x0001e6000800003f */
[----:B------:R-:W-:-:S13]  /*ef40*/  ISETP.NE.AND P0, PT, R7, 0x2, PT ;  /* 0x000000020700780c */ /* 0x000fda0003f05270 */
[----:B0-----:R-:W-:Y:S05]  /*ef50*/  @P0 BRA `(.L_x_265) ;  /* 0x0000000000040947 */ /* 0x001fea0003800000 */
[----:B------:R-:W-:Y:S01]  /*ef60*/  BPT.TRAP 0x1 ;  /* 0x000000040000795c */ /* 0x000fe20000300000 */
.L_x_265:
[----:B------:R-:W-:Y:S01]  /*ef70*/  IMAD R7, R14, 0x4, R9 ;  /* 0x000000040e077824 */ /* 0x000fe200078e0209 */
[----:B------:R-:W-:Y:S01]  /*ef80*/  R2UR UR34, R22 ;  /* 0x00000000162272ca */ /* 0x000fe200000e0000 */
[--C-:B------:R-:W-:Y:S01]  /*ef90*/  IMAD R13, R14, 0x10000, R23.reuse ;  /* 0x000100000e0d7824 */ /* 0x100fe200078e0217 */
[----:B------:R-:W-:Y:S01]  /*efa0*/  R2UR UR33, R20 ;  /* 0x00000000142172ca */ /* 0x000fe200000e0000 */
[----:B------:R-:W-:Y:S01]  /*efb0*/  IMAD R7, R7, 0xe00, RZ ;  /* 0x00000e0007077824 */ /* 0x000fe200078e02ff */
[----:B------:R-:W-:Y:S01]  /*efc0*/  R2UR UR36, R6 ;  /* 0x00000000062472ca */ /* 0x000fe200000e0000 */
[----:B------:R-:W-:Y:S01]  /*efd0*/  VIADD R4, R4, 0xffffffff ;  /* 0xffffffff04047836 */ /* 0x000fe20000000000 */
[----:B------:R-:W-:Y:S01]  /*efe0*/  R2UR UR24, R13 ;  /* 0x000000000d1872ca */ /* 0x000fe200000e0000 */
[----:B------:R-:W-:Y:S01]  /*eff0*/  IMAD R7, R7, 0x2, R23 ;  /* 0x0000000207077824 */ /* 0x000fe200078e0217 */
[----:B------:R-:W-:Y:S01]  /*f000*/  R2UR UR35, R15 ;  /* 0x000000000f2372ca */ /* 0x000fe200000e0000 */
[----:B------:R-:W-:Y:S01]  /*f010*/  UIADD3 UR14, UP0, UR38, 0xf0, URZ ;  /* 0x000000f0260e7890 */ /* 0x000fe2000ff1e03f */
[----:B------:R-:W-:Y:S01]  /*f020*/  R2UR UR19, R21 ;  /* 0x00000000151372ca */ /* 0x000fe200000e0000 */
[----:B------:R-:W-:Y:S01]  /*f030*/  UIADD3 UR40, UP1, UR38, 0x1f0, URZ ;  /* 0x000001f026287890 */ /* 0x000fe2000ff3e03f */
[----:B------:R-:W-:Y:S01]  /*f040*/  R2UR UR8, R7 ;  /* 0x00000000070872ca */ /* 0x000fe200000e0000 */
[----:B------:R-:W-:Y:S01]  /*f050*/  UIADD3.X UR15, URZ, UR39, URZ, UP0, !UPT ;  /* 0x000000273f0f7290 */ /* 0x000fe200087fe43f */
[----:B------:R-:W-:Y:S01]  /*f060*/  ISETP.GT.AND P1, PT, R4, 0x1, PT ;  /* 0x000000010400780c */ /* 0x000fe20003f24270 */
[----:B------:R-:W-:Y:S01]  /*f070*/  UIADD3 UR26, UR34, 0x40, URZ ;  /* 0x00000040221a7890 */ /* 0x000fe2000fffe03f */
[----:B------:R-:W-:Y:S01]  /*f080*/  VIADD R14, R14, 0x1 ;  /* 0x000000010e0e7836 */ /* 0x000fe20000000000 */
[----:B------:R-:W-:Y:S01]  /*f090*/  UIADD3.X UR41, URZ, UR39, URZ, UP1, !UPT ;  /* 0x000000273f297290 */ /* 0x000fe20008ffe43f */
[----:B------:R-:W-:Y:S01]  /*f0a0*/  VIADD R22, R22, 0x80 ;  /* 0x0000008016167836 */ /* 0x000fe20000000000 */
[----:B------:R-:W-:-:S02]  /*f0b0*/  UIADD3 UR32, UR24, 0x100, URZ ;  /* 0x0000010018207890 */ /* 0x000fc4000fffe03f */
[----:B------:R-:W-:Y:S01]  /*f0c0*/  UIADD3 UR24, UR24, 0x8100, URZ ;  /* 0x0000810018187890 */ /* 0x000fe2000fffe03f */
[----:B------:R-:W-:Y:S01]  /*f0d0*/  ISETP.NE.AND P0, PT, R14, 0x2, PT ;  /* 0x000000020e00780c */ /* 0x000fe20003f05270 */
[----:B------:R-:W-:Y:S01]  /*f0e0*/  UMOV UR22, 0x0 ;  /* 0x0000000000167882 */ /* 0x000fe20000000000 */
[----:B------:R-:W-:Y:S01]  /*f0f0*/  UMOV UR23, 0x10000000 ;  /* 0x1000000000177882 */ /* 0x000fe20000000000 */
[----:B------:R-:W-:Y:S01]  /*f100*/  UIADD3 UR16, UR8, 0x20100, URZ ;  /* 0x0002010008107890 */ /* 0x000fe2000fffe03f */
[----:B------:R-:W-:Y:S01]  /*f110*/  SEL R20, RZ, 0x1, P0 ;  /* 0x00000001ff147807 */ /* 0x000fe20000000000 */
[----:B------:R-:W-:Y:S01]  /*f120*/  UIADD3 UR8, UR8, 0x23900, URZ ;  /* 0x0002390008087890 */ /* 0x000fe2000fffe03f */
[----:B------:R0:W-:Y:S01]  /*f130*/  UTMALDG.3D [UR32], [UR14], desc[UR22] ;  /* 0x000016200e0075b4 */ /* 0x0001e20008011000 */
[----:B------:R-:W-:Y:S01]  /*f140*/  UMOV UR25, UR33 ;  /* 0x0000002100197c82 */ /* 0x000fe20008000000 */
[----:B------:R-:W-:Y:S01]  /*f150*/  UMOV UR28, UR36 ;  /* 0x00000024001c7c82 */ /* 0x000fe20008000000 */
        /* <DEDUP_REMOVED lines=8> */
[----:B------:R0:W-:Y:S01]  /*f1e0*/  UTMALDG.3D [UR24], [UR14], desc[UR22] ;  /* 0x000016180e0075b4 */ /* 0x0001e20008011000 */
[----:B------:R-:W-:Y:S01]  /*f1f0*/  UMOV UR10, UR26 ;  /* 0x0000001a000a7c82 */ /* 0x000fe20008000000 */
[----:B------:R-:W-:-:S02]  /*f200*/  LOP3.LUT R5, R5, R20, RZ, 0x3c, !PT ;  /* 0x0000001405057212 */ /* 0x000fc400078e3cff */
[----:B------:R-:W-:Y:S01]  /*f210*/  SEL R14, R14, RZ, P0 ;  /* 0x000000ff0e0e7207 */ /* 0x000fe20000000000 */
[----:B------:R0:W-:Y:S01]  /*f220*/  UTMALDG.3D.MULTICAST [UR16], [UR40], UR13, desc[UR22] ;  /* 0x00001610280073b4 */ /* 0x0001e2000801180d */
[----:B------:R0:W-:Y:S02]  /*f230*/  UTMALDG.3D.MULTICAST [UR8], [UR40], UR13, desc[UR22] ;  /* 0x00001608280073b4 */ /* 0x0001e4000801180d */
[----:B0-----:R-:W-:Y:S05]  /*f240*/  @P1 BRA `(.L_x_266) ;  /* 0xfffffffc00101947 */ /* 0x001fea000383ffff */
.L_x_263:
[----:B------:R-:W-:Y:S05]  /*f250*/  BSYNC B1 ;  /* 0x0000000000017941 */ /* 0x000fea0003800000 */
.L_x_262:
[----:B------:R-:W-:Y:S01]  /*f260*/  LOP3.LUT P1, RZ, R10, 0xff, RZ, 0xc0, !PT ;  /* 0x000000ff0aff7812 */ /* 0x000fe2000782c0ff */
[----:B------:R-:W-:Y:S01]  /*f270*/  IMAD.IADD R3, R8, 0x1, R3 ;  /* 0x0000000108037824 */ /* 0x000fe200078e0203 */
[----:B------:R-:W-:Y:S01]  /*f280*/  IADD3 R16, P2, R16, UR30, RZ ;  /* 0x0000001e10107c10 */ /* 0x000fe2000ff5e0ff */
[----:B------:R-:W-:Y:S01]  /*f290*/  ULDC.64 UR8, c[0x0][0x650] ;  /* 0x0001940000087ab9 */ /* 0x000fe20000000a00 */
[----:B------:R-:W-:Y:S01]  /*f2a0*/  BSSY B1, `(.L_x_267) ;  /* 0x000006c000017945 */ /* 0x000fe20003800000 */
[----:B------:R-:W-:Y:S01]  /*f2b0*/  IMAD.MOV.U32 R13, RZ, RZ, -0x1 ;  /* 0xffffffffff0d7424 */ /* 0x000fe200078e00ff */
[----:B------:R-:W-:Y:S01]  /*f2c0*/  ISETP.GT.U32.AND P0, PT, R3, 0x1, PT ;  /* 0x000000010300780c */ /* 0x000fe20003f04070 */
[----:B------:R-:W-:Y:S01]  /*f2d0*/  IMAD.MOV.U32 R20, RZ, RZ, -0x1 ;  /* 0xffffffffff147424 */ /* 0x000fe200078e00ff */
[----:B------:R-:W-:Y:S02]  /*f2e0*/  SHF.R.U32.HI R4, RZ, 0x1, R3 ;  /* 0x00000001ff047819 */ /* 0x000fe40000011603 */
[----:B------:R-:W-:-:S02]  /*f2f0*/  ISETP.LT.U32.AND P0, PT, R8, 0x2, P0 ;  /* 0x000000020800780c */ /* 0x000fc40000701070 */
[----:B------:R-:W-:Y:S01]  /*f300*/  IADD3.X R17, R17, UR7, RZ, P2, !PT ;  /* 0x0000000711117c10 */ /* 0x000fe200097fe4ff */
[----:B------:R-:W0:Y:S01]  /*f310*/  @P1 S2R R6, SR_CgaCtaId ;  /* 0x0000000000061919 */ /* 0x000e220000008800 */
[----:B------:R-:W-:Y:S02]  /*f320*/  @P1 MOV R5, 0x400 ;  /* 0x0000040000051802 */ /* 0x000fe40000000f00 */
[----:B------:R-:W-:Y:S02]  /*f330*/  ISETP.GE.U32.AND P2, PT, R16, UR8, PT ;  /* 0x0000000810007c0c */ /* 0x000fe4000bf46070 */
[----:B------:R-:W-:Y:S02]  /*f340*/  LOP3.LUT R4, R4, 0x1, RZ, 0xc0, !PT ;  /* 0x0000000104047812 */ /* 0x000fe400078ec0ff */
[----:B------:R-:W-:Y:S02]  /*f350*/  LOP3.LUT R3, R3, 0x1, RZ, 0xc0, !PT ;  /* 0x0000000103037812 */ /* 0x000fe400078ec0ff */
[----:B------:R-:W-:-:S02]  /*f360*/  PRMT R10, RZ, 0x7610, R10 ;  /* 0x00007610ff0a7816 */ /* 0x000fc4000000000a */
[----:B0-----:R-:W-:Y:S01]  /*f370*/  @P1 LEA R5, R6, R5, 0x18 ;  /* 0x0000000506051211 */ /* 0x001fe200078ec0ff */
[----:B------:R-:W-:-:S03]  /*f380*/  IMAD.MOV.U32 R6, RZ, RZ, -0x1 ;  /* 0xffffffffff067424 */ /* 0x000fc600078e00ff */
[----:B------:R0:W-:Y:S01]  /*f390*/  @P1 SYNCS.ARRIVE.TRANS64.A1T0 RZ, [R5+URZ+0x38], RZ ;  /* 0x000038ff05ff19a7 */ /* 0x0001e2000810003f */
[----:B------:R-:W-:-:S04]  /*f3a0*/  ISETP.NE.U32.AND P1, PT, R4, 0x1, PT ;  /* 0x000000010400780c */ /* 0x000fc80003f25070 */
[----:B------:R-:W-:Y:S02]  /*f3b0*/  ISETP.GT.U32.AND P1, PT, R8, 0x1, !P1 ;  /* 0x000000010800780c */ /* 0x000fe40004f24070 */
[----:B0-----:R-:W-:Y:S02]  /*f3c0*/  SEL R5, RZ, 0x1, !P0 ;  /* 0x00000001ff057807 */ /* 0x001fe40004000000 */
[----:B------:R-:W-:Y:S02]  /*f3d0*/  ISETP.GE.U32.AND.EX P0, PT, R17, UR9, PT, P2 ;  /* 0x0000000911007c0c */ /* 0x000fe4000bf06120 */
[----:B------:R-:W-:-:S04]  /*f3e0*/  SEL R4, RZ, 0x1, !P1 ;  /* 0x00000001ff047807 */ /* 0x000fc80004800000 */
[----:B------:R-:W-:Y:S02]  /*f3f0*/  LOP3.LUT R0, R4, R0, R5, 0x96, !PT ;  /* 0x0000000004007212 */ /* 0x000fe400078e9605 */
[----:B------:R-:W-:-:S05]  /*f400*/  PRMT R4, RZ, 0x7610, R4 ;  /* 0x00007610ff047816 */ /* 0x000fca0000000004 */
[----:B------:R-:W-:Y:S05]  /*f410*/  @P0 BRA `(.L_x_268) ;  /* 0x0000000400500947 */ /* 0x000fea0003800000 */
[----:B------:R-:W0:Y:S01]  /*f420*/  S2R R15, SR_CTAID.X ;  /* 0x00000000000f7919 */ /* 0x000e220000002500 */
[----:B------:R-:W-:Y:S01]  /*f430*/  ULDC.64 UR8, c[0x0][0x628] ;  /* 0x00018a0000087ab9 */ /* 0x000fe20000000a00 */
[----:B------:R-:W1:Y:S01]  /*f440*/  LDC R20, c[0x0][0x144] ;  /* 0x00005100ff147b82 */ /* 0x000e620000000800 */
[----:B------:R-:W-:Y:S01]  /*f450*/  ISETP.NE.U32.AND P0, PT, RZ, UR8, PT ;  /* 0x00000008ff007c0c */ /* 0x000fe2000bf05070 */
[----:B------:R-:W2:Y:S01]  /*f460*/  S2R R13, SR_CTAID.Y ;  /* 0x00000000000d7919 */ /* 0x000ea20000002600 */
[----:B------:R-:W-:Y:S01]  /*f470*/  ULDC UR11, c[0x0][0x630] ;  /* 0x00018c00000b7ab9 */ /* 0x000fe20000000800 */
[----:B------:R-:W-:Y:S01]  /*f480*/  ULDC UR12, c[0x0][0x150] ;  /* 0x00005400000c7ab9 */ /* 0x000fe20000000800 */
[----:B------:R-:W-:Y:S01]  /*f490*/  ISETP.NE.AND.EX P0, PT, RZ, UR9, PT, P0 ;  /* 0x00000009ff007c0c */ /* 0x000fe2000bf05300 */
[----:B------:R-:W-:Y:S02]  /*f4a0*/  IMAD.MOV.U32 R4, RZ, RZ, R16 ;  /* 0x000000ffff047224 */ /* 0x000fe400078e0010 */
[----:B------:R-:W-:Y:S01]  /*f4b0*/  IMAD.MOV.U32 R5, RZ, RZ, R17 ;  /* 0x000000ffff057224 */ /* 0x000fe200078e0011 */
[----:B0-----:R-:W-:-:S09]  /*f4c0*/  I2FP.F32.U32 R22, R15 ;  /* 0x0000000f00167245 */ /* 0x001fd20000201000 */
[----:B------:R-:W-:Y:S05]  /*f4d0*/  @!P0 BRA `(.L_x_269) ;  /* 0x0000000000288947 */ /* 0x000fea0003800000 */
[----:B------:R-:W-:Y:S02]  /*f4e0*/  ULDC UR10, c[0x0][0x634] ;  /* 0x00018d00000a7ab9 */ /* 0x000fe40000000800 */
[----:B------:R-:W-:-:S05]  /*f4f0*/  IADD3 R5, P0, R16, UR10, RZ ;  /* 0x0000000a10057c10 */ /* 0x000fca000ff1e0ff */
[----:B------:R-:W-:-:S04]  /*f500*/  IMAD.X R21, RZ, RZ, R17, P0 ;  /* 0x000000ffff157224 */ /* 0x000fc800000e0611 */
[----:B------:R-:W-:-:S04]  /*f510*/  IMAD.WIDE.U32 R6, R21, UR8, RZ ;  /* 0x0000000815067c25 */ /* 0x000fc8000f8e00ff */
[----:B------:R-:W-:-:S04]  /*f520*/  IMAD.WIDE.U32 R6, P0, R5, UR9, R6 ;  /* 0x0000000905067c25 */ /* 0x000fc8000f800006 */
[----:B------:R-:W-:-:S04]  /*f530*/  IMAD.WIDE.U32 R4, R5, UR8, RZ ;  /* 0x0000000805047c25 */ /* 0x000fc8000f8e00ff */
[----:B------:R-:W-:Y:S01]  /*f540*/  IMAD.MOV.U32 R4, RZ, RZ, R7 ;  /* 0x000000ffff047224 */ /* 0x000fe200078e0007 */
[----:B------:R-:W-:Y:S01]  /*f550*/  IADD3 RZ, P1, R5, R6, RZ ;  /* 0x0000000605ff7210 */ /* 0x000fe20007f3e0ff */
[----:B------:R-:W-:-:S04]  /*f560*/  IMAD.X R5, RZ, RZ, RZ, P0 ;  /* 0x000000ffff057224 */ /* 0x000fc800000e06ff */
[----:B------:R-:W-:-:S08]  /*f570*/  IMAD.WIDE.U32.X R4, R21, UR9, R4, P1 ;  /* 0x0000000915047c25 */ /* 0x000fd000088e0404 */
.L_x_269:
[----:B------:R-:W-:Y:S01]  /*f580*/  FMUL R22, R22, UR12 ;  /* 0x0000000c16167c20 */ /* 0x000fe20008400000 */
[--C-:B------:R-:W-:Y:S01]  /*f590*/  SHF.R.U64 R14, R4, UR11, R5.reuse ;  /* 0x0000000b040e7c19 */ /* 0x100fe20008001205 */
[----:B------:R-:W-:Y:S01]  /*f5a0*/  ULDC.64 UR8, c[0x0][0x620] ;  /* 0x0001880000087ab9 */ /* 0x000fe20000000a00 */
[----:B------:R-:W-:Y:S01]  /*f5b0*/  SHF.R.U32.HI R4, RZ, UR11, R5 ;  /* 0x0000000bff047c19 */ /* 0x000fe20008011605 */
[----:B------:R-:W-:Y:S01]  /*f5c0*/  ULDC.64 UR10, c[0x0][0x640] ;  /* 0x00019000000a7ab9 */ /* 0x000fe20000000a00 */
[----:B------:R-:W-:Y:S01]  /*f5d0*/  IADD3 R5, P0, RZ, -R14, RZ ;  /* 0x8000000eff057210 */ /* 0x000fe20007f1e0ff */
[----:B------:R-:W0:Y:S04]  /*f5e0*/  F2I.U32.TRUNC.NTZ R22, R22 ;  /* 0x0000001600167305 */ /* 0x000e28000020f000 */
[----:B------:R-:W-:Y:S01]  /*f5f0*/  IMAD.X R4, RZ, RZ, ~R4, P0 ;  /* 0x000000ffff047224 */ /* 0x000fe200000e0e04 */
[----:B------:R-:W-:-:S03]  /*f600*/  ISETP.NE.U32.AND P0, PT, RZ, UR10, PT ;  /* 0x0000000aff007c0c */ /* 0x000fc6000bf05070 */
[----:B------:R-:W-:Y:S01]  /*f610*/  IMAD R4, R4, UR8, RZ ;  /* 0x0000000804047c24 */ /* 0x000fe2000f8e02ff */
[----:B------:R-:W-:-:S03]  /*f620*/  ISETP.NE.AND.EX P0, PT, RZ, UR11, PT, P0 ;  /* 0x0000000bff007c0c */ /* 0x000fc6000bf05300 */
[C---:B------:R-:W-:Y:S01]  /*f630*/  IMAD R7, R5.reuse, UR9, R4 ;  /* 0x0000000905077c24 */ /* 0x040fe2000f8e0204 */
[----:B------:R-:W-:Y:S01]  /*f640*/  ULDC UR9, c[0x0][0x154] ;  /* 0x0000550000097ab9 */ /* 0x000fe20000000800 */
[----:B------:R-:W-:Y:S01]  /*f650*/  IMAD.WIDE.U32 R4, R5, UR8, R16 ;  /* 0x0000000805047c25 */ /* 0x000fe2000f8e0010 */
[----:B------:R-:W-:-:S03]  /*f660*/  ULDC UR8, c[0x0][0x618] ;  /* 0x0001860000087ab9 */ /* 0x000fc60000000800 */
[----:B0-----:R-:W-:Y:S02]  /*f670*/  IMAD.MOV R6, RZ, RZ, -R22 ;  /* 0x000000ffff067224 */ /* 0x001fe400078e0a16 */
[----:B------:R-:W-:Y:S02]  /*f680*/  IMAD.IADD R5, R5, 0x1, R7 ;  /* 0x0000000105057824 */ /* 0x000fe400078e0207 */
[----:B-1----:R-:W-:Y:S01]  /*f690*/  IMAD R15, R20, R6, R15 ;  /* 0x00000006140f7224 */ /* 0x002fe200078e020f */
[----:B--2---:R-:W-:Y:S01]  /*f6a0*/  I2FP.F32.U32 R6, R13 ;  /* 0x0000000d00067245 */ /* 0x004fe20000201000 */
[----:B------:R-:W0:Y:S01]  /*f6b0*/  LDC R20, c[0x0][0x148] ;  /* 0x00005200ff147b82 */ /* 0x000e220000000800 */
[--C-:B------:R-:W-:Y:S02]  /*f6c0*/  SHF.R.U64 R21, R4, UR8, R5.reuse ;  /* 0x0000000804157c19 */ /* 0x100fe40008001205 */
[----:B------:R-:W-:Y:S01]  /*f6d0*/  SHF.R.U32.HI R4, RZ, UR8, R5 ;  /* 0x00000008ff047c19 */ /* 0x000fe20008011605 */
[----:B------:R-:W-:Y:S01]  /*f6e0*/  FMUL R6, R6, UR9 ;  /* 0x0000000906067c20 */ /* 0x000fe20008400000 */
[----:B------:R-:W-:-:S02]  /*f6f0*/  ULDC UR8, c[0x0][0x608] ;  /* 0x0001820000087ab9 */ /* 0x000fc40000000800 */
[--C-:B------:R-:W-:Y:S01]  /*f700*/  SHF.R.U64 R23, R21, UR8, R4.reuse ;  /* 0x0000000815177c19 */ /* 0x100fe20008001204 */
[----:B------:R1:W2:Y:S01]  /*f710*/  F2I.U32.TRUNC.NTZ R24, R6 ;  /* 0x0000000600187305 */ /* 0x0002a2000020f000 */
[----:B------:R-:W-:Y:S01]  /*f720*/  SHF.R.U32.HI R4, RZ, UR8, R4 ;  /* 0x00000008ff047c19 */ /* 0x000fe20008011604 */
[----:B------:R-:W-:-:S03]  /*f730*/  ULDC UR8, c[0x0][0x658] ;  /* 0x0001960000087ab9 */ /* 0x000fc60000000800 */
[--C-:B------:R-:W-:Y:S02]  /*f740*/  SHF.R.U64 R22, R23, UR8, R4.reuse ;  /* 0x0000000817167c19 */ /* 0x100fe40008001204 */
[----:B------:R-:W-:-:S03]  /*f750*/  SHF.R.U32.HI R25, RZ, UR8, R4 ;  /* 0x00000008ff197c19 */ /* 0x000fc60008011604 */
[----:B------:R-:W-:Y:S02]  /*f760*/  IMAD.MOV.U32 R4, RZ, RZ, R22 ;  /* 0x000000ffff047224 */ /* 0x000fe400078e0016 */
[----:B------:R-:W-:Y:S01]  /*f770*/  IMAD.MOV.U32 R5, RZ, RZ, R25 ;  /* 0x000000ffff057224 */ /* 0x000fe200078e0019 */
[----:B-1----:R-:W-:Y:S06]  /*f780*/  @!P0 BRA `(.L_x_270) ;  /* 0x0000000000288947 */ /* 0x002fec0003800000 */
        /* <DEDUP_REMOVED lines=10> */
.L_x_270:
[----:B------:R-:W-:Y:S01]  /*f830*/  ISETP.NE.AND P0, PT, R2, 0x1, PT ;  /* 0x000000010200780c */ /* 0x000fe20003f05270 */
[----:B------:R-:W-:Y:S01]  /*f840*/  ULDC UR8, c[0x0][0x648] ;  /* 0x0001920000087ab9 */ /* 0x000fe20000000800 */
[----:B------:R-:W-:Y:S01]  /*f850*/  LOP3.LUT R23, R23, UR6, RZ, 0xc0, !PT ;  /* 0x0000000617177c12 */ /* 0x000fe2000f8ec0ff */
[----:B--2---:R-:W-:Y:S01]  /*f860*/  IMAD.MOV R24, RZ, RZ, -R24 ;  /* 0x000000ffff187224 */ /* 0x004fe200078e0a18 */
[----:B------:R-:W-:Y:S01]  /*f870*/  SHF.R.U64 R4, R4, UR8, R5 ;  /* 0x0000000804047c19 */ /* 0x000fe20008001205 */
[----:B------:R-:W-:Y:S01]  /*f880*/  ULDC UR8, c[0x0][0x638] ;  /* 0x00018e0000087ab9 */ /* 0x000fe20000000800 */
[----:B------:R-:W-:Y:S01]  /*f890*/  LOP3.LUT R21, R21, UR4, RZ, 0xc0, !PT ;  /* 0x0000000415157c12 */ /* 0x000fe2000f8ec0ff */
[----:B------:R-:W-:Y:S01]  /*f8a0*/  ULDC UR9, c[0x0][0x610] ;  /* 0x0001840000097ab9 */ /* 0x000fe20000000800 */
[----:B------:R-:W-:Y:S02]  /*f8b0*/  IMAD.MOV.U32 R6, RZ, RZ, R14 ;  /* 0x000000ffff067224 */ /* 0x000fe400078e000e */
[----:B------:R-:W-:-:S02]  /*f8c0*/  IMAD.MOV R5, RZ, RZ, -R4 ;  /* 0x000000ffff057224 */ /* 0x000fc400078e0a04 */
[----:B------:R-:W-:Y:S02]  /*f8d0*/  IMAD R4, R4, UR5, R23 ;  /* 0x0000000504047c24 */ /* 0x000fe4000f8e0217 */
[----:B0-----:R-:W-:Y:S02]  /*f8e0*/  @P0 IMAD R15, R20, R24, R13 ;  /* 0x00000018140f0224 */ /* 0x001fe400078e020d */
[----:B------:R-:W-:Y:S01]  /*f8f0*/  IMAD R22, R5, UR8, R22 ;  /* 0x0000000805167c24 */ /* 0x000fe2000f8e0216 */
[----:B------:R-:W-:Y:S01]  /*f900*/  ULDC UR8, c[0x0][0x600] ;  /* 0x0001800000087ab9 */ /* 0x000fe20000000800 */
[----:B------:R-:W-:Y:S02]  /*f910*/  IMAD R15, R4, UR9, R15 ;  /* 0x00000009040f7c24 */ /* 0x000fe4000f8e020f */
[----:B------:R-:W-:Y:S02]  /*f920*/  IMAD R22, R22, UR8, R21 ;  /* 0x0000000816167c24 */ /* 0x000fe4000f8e0215 */
[----:B------:R-:W-:-:S03]  /*f930*/  IMAD.MOV.U32 R4, RZ, RZ, 0x1 ;  /* 0x00000001ff047424 */ /* 0x000fc600078e00ff */
[----:B------:R-:W-:Y:S02]  /*f940*/  SEL R20, R22, R15, !P0 ;  /* 0x0000000f16147207 */ /* 0x000fe40004000000 */
[----:B------:R-:W-:-:S07]  /*f950*/  SEL R13, R15, R22, !P0 ;  /* 0x000000160f0d7207 */ /* 0x000fce0004000000 */
.L_x_268:
[----:B------:R-:W-:Y:S05]  /*f960*/  BSYNC B1 ;  /* 0x0000000000017941 */ /* 0x000fea0003800000 */
.L_x_267:
[----:B------:R-:W-:-:S13]  /*f970*/  LOP3.LUT P0, RZ, R4, 0xff, RZ, 0xc0, !PT ;  /* 0x000000ff04ff7812 */ /* 0x000fda000780c0ff */
[----:B------:R-:W-:Y:S05]  /*f980*/  @P0 BRA `(.L_x_271) ;  /* 0xfffffff400080947 */ /* 0x000fea000383ffff */
[----:B------:R-:W-:Y:S05]  /*f990*/  BSYNC B0 ;  /* 0x0000000000007941 */ /* 0x000fea0003800000 */
.L_x_260:
[----:B------:R-:W-:-:S03]  /*f9a0*/  UMOV UR8, 0xffffffff ;  /* 0xffffffff00087882 */ /* 0x000fc60000000000 */
[----:B------:R-:W-:Y:S05]  /*f9b0*/  BRA.DIV UR8, `(.L_x_272) ;  /* 0x0000000208d07947 */ /* 0x000fea000b800000 */
[----:B------:R-:W-:-:S13]  /*f9c0*/  ELECT P6, URZ, PT ;  /* 0x00000000003f782f */ /* 0x000fda00038c0000 */
.L_x_284:
[----:B------:R-:W-:Y:S04]  /*f9d0*/  BSSY B0, `(.L_x_273) ;  /* 0x0000019000007945 */ /* 0x000fe80003800000 */
[----:B------:R-:W-:Y:S05]  /*f9e0*/  @!P6 BRA `(.L_x_274) ;  /* 0x00000000005ce947 */ /* 0x000fea0003800000 */
[----:B------:R-:W-:-:S04]  /*f9f0*/  LOP3.LUT R19, R19, 0x2, RZ, 0xfc, !PT ;  /* 0x0000000213137812 */ /* 0x000fc800078efcff */
[----:B------:R-:W-:-:S13]  /*fa00*/  ISETP.NE.AND P0, PT, R19, 0x3, PT ;  /* 0x000000031300780c */ /* 0x000fda0003f05270 */
[----:B------:R-:W-:Y:S05]  /*fa10*/  @!P0 BRA `(.L_x_275) ;  /* 0x0000000000048947 */ /* 0x000fea0003800000 */
[----:B------:R-:W-:Y:S01]  /*fa20*/  BPT.TRAP 0x1 ;  /* 0x000000040000795c */ /* 0x000fe20000300000 */
.L_x_275:
[----:B------:R-:W0:Y:S01]  /*fa30*/  S2R R5, SR_CgaCtaId ;  /* 0x0000000000057919 */ /* 0x000e220000008800 */
[----:B------:R-:W-:Y:S02]  /*fa40*/  MOV R2, 0x400 ;  /* 0x0000040000027802 */ /* 0x000fe40000000f00 */
[----:B------:R-:W-:Y:S02]  /*fa50*/  SHF.L.U32 R4, R0, 0x1f, RZ ;  /* 0x0000001f00047819 */ /* 0x000fe400000006ff */
[----:B0-----:R-:W-:-:S05]  /*fa60*/  LEA R2, R5, R2, 0x18 ;  /* 0x0000000205027211 */ /* 0x001fca00078ec0ff */
[----:B------:R-:W-:-:S04]  /*fa70*/  VIADD R2, R2, 0x10 ;  /* 0x0000001002027836 */ /* 0x000fc80000000000 */
[C---:B------:R-:W-:Y:S02]  /*fa80*/  IMAD R7, R3.reuse, 0x8, R2 ;  /* 0x0000000803077824 */ /* 0x040fe400078e0202 */
[----:B------:R-:W-:Y:S02]  /*fa90*/  VIADD R3, R3, 0x1 ;  /* 0x0000000103037836 */ /* 0x000fe40000000000 */
[----:B------:R-:W0:Y:S03]  /*faa0*/  SYNCS.PHASECHK.TRANS64.TRYWAIT P0, [R7+URZ], R4 ;  /* 0x00000004070075a7 */ /* 0x000e26000800017f */
[----:B------:R-:W-:-:S04]  /*fab0*/  ISETP.NE.AND P1, PT, R3, 0x2, PT ;  /* 0x000000020300780c */ /* 0x000fc80003f25270 */
[----:B------:R-:W-:Y:S02]  /*fac0*/  SEL R5, RZ, 0x1, P1 ;  /* 0x00000001ff057807 */ /* 0x000fe40000800000 */
[----:B------:R-:W-:Y:S02]  /*fad0*/  SEL R3, R3, RZ, P1 ;  /* 0x000000ff03037207 */ /* 0x000fe40000800000 */
[----:B------:R-:W-:Y:S01]  /*fae0*/  LOP3.LUT R0, R0, R5, RZ, 0x3c, !PT ;  /* 0x0000000500007212 */ /* 0x000fe200078e3cff */
[----:B0-----:R-:W-:Y:S06]  /*faf0*/  @!P0 BRA `(.L_x_276) ;  /* 0x0000000000a08947 */ /* 0x001fec0003800000 */
.L_x_285:
[----:B------:R-:W-:Y:S01]  /*fb00*/  IMAD R3, R3, 0x8, R2 ;  /* 0x0000000803037824 */ /* 0x000fe200078e0202 */
[----:B------:R-:W-:-:S07]  /*fb10*/  SHF.L.U32 R0, R0, 0x1f, RZ ;  /* 0x0000001f00007819 */ /* 0x000fce00000006ff */
.L_x_277:
[----:B-1----:R1:W2:Y:S02]  /*fb20*/  SYNCS.PHASECHK.TRANS64.TRYWAIT P0, [R3+URZ], R0 ;  /* 0x00000000030075a7 */ /* 0x0022a4000800017f */
[----:B--2---:R-:W-:Y:S05]  /*fb30*/  @!P0 NANOSLEEP.SYNCS 0x989680 ;  /* 0x009896800000895d */ /* 0x004fea0003900000 */
[----:B------:R-:W2:Y:S02]  /*fb40*/  @!P0 SYNCS.PHASECHK.TRANS64 P0, [R3+URZ], R0 ;  /* 0x00000000030085a7 */ /* 0x000ea4000800007f */
[----:B--2---:R-:W-:Y:S05]  /*fb50*/  @!P0 BRA `(.L_x_277) ;  /* 0xfffffffc00f08947 */ /* 0x004fea000383ffff */
.L_x_274:
[----:B------:R-:W-:Y:S05]  /*fb60*/  BSYNC B0 ;  /* 0x0000000000007941 */ /* 0x000fea0003800000 */
.L_x_273:
[----:B------:R-:W-:Y:S05]  /*fb70*/  EXIT ;  /* 0x000000000000794d */ /* 0x000fea0003800000 */
.L_x_21:
[----:B---3--:R3:W4:Y:S02]  /*fb80*/  SYNCS.PHASECHK.TRANS64.TRYWAIT P1, [R3+URZ], R0 ;  /* 0x00000000030075a7 */ /* 0x008724000802017f */
[----:B----4-:R-:W-:Y:S05]  /*fb90*/  @!P1 NANOSLEEP.SYNCS 0x989680 ;  /* 0x009896800000995d */ /* 0x010fea0003900000 */
[----:B------:R-:W4:Y:S02]  /*fba0*/  @!P1 SYNCS.PHASECHK.TRANS64 P1, [R3+URZ], R0 ;  /* 0x00000000030095a7 */ /* 0x000f24000802007f */
[----:B----4-:R-:W-:Y:S05]  /*fbb0*/  @!P1 BRA `(.L_x_21) ;  /* 0xfffffffc00f09947 */ /* 0x010fea000383ffff */
[----:B------:R-:W-:Y:S05]  /*fbc0*/  BRA `(.L_x_20) ;  /* 0xffffff1800307947 */ /* 0x000fea000383ffff */
.L_x_26:
[----:B-1----:R-:W-:-:S04]  /*fbd0*/  IMAD.U32 R6, RZ, RZ, UR7 ;  /* 0x00000007ff067e24 */ /* 0x002fc8000f8e00ff */
[----:B------:R1:W2:Y:S03]  /*fbe0*/  SYNCS.PHASECHK.TRANS64.TRYWAIT P1, [R6+URZ], R5 ;  /* 0x00000005060075a7 */ /* 0x0002a6000802017f */
[----:B--2---:R-:W-:Y:S05]  /*fbf0*/  @!P1 NANOSLEEP.SYNCS 0x989680 ;  /* 0x009896800000995d */ /* 0x004fea0003900000 */
[----:B------:R-:W2:Y:S02]  /*fc00*/  @!P1 SYNCS.PHASECHK.TRANS64 P1, [R6+URZ], R5 ;  /* 0x00000005060095a7 */ /* 0x000ea4000802007f */
[----:B--2---:R-:W-:Y:S05]  /*fc10*/  @!P1 BRA `(.L_x_26) ;  /* 0xfffffffc00ec9947 */ /* 0x004fea000383ffff */
[----:B------:R-:W-:Y:S05]  /*fc20*/  BRA `(.L_x_25) ;  /* 0xffffff4400647947 */ /* 0x000fea000383ffff */
.L_x_261:
[----:B------:R-:W-:Y:S01]  /*fc30*/  BSSY B1, `(.L_x_278) ;  /* 0x0000006000017945 */ /* 0x000fe20003800000 */
[----:B------:R-:W-:-:S07]  /*fc40*/  IMAD.MOV.U32 R15, RZ, RZ, -0x1 ;  /* 0xffffffffff0f7424 */ /* 0x000fce00078e00ff */
[----:B------:R-:W-:Y:S05]  /*fc50*/  WARPSYNC.COLLECTIVE R15, `(.L_x_279) ;  /* 0x000000000f0c7348 */ /* 0x000fea0003c00000 */
[----:B------:R-:W-:Y:S02]  /*fc60*/  ELECT P6, UR62, PT ;  /* 0x00000000003e782f */ /* 0x000fe400038c0000 */
[----:B------:R-:W-:Y:S01]  /*fc70*/  MOV R14, UR62 ;  /* 0x0000003e000e7c02 */ /* 0x000fe20008000f00 */
[----:B------:R-:W-:Y:S10]  /*fc80*/  ENDCOLLECTIVE ;  /* 0x000000000000791b */ /* 0x000ff40003800000 */
.L_x_279:
[----:B------:R-:W-:Y:S05]  /*fc90*/  BSYNC B1 ;  /* 0x0000000000017941 */ /* 0x000fea0003800000 */
.L_x_278:
[----:B------:R-:W-:Y:S05]  /*fca0*/  BRA `(.L_x_280) ;  /* 0xfffffff0004c7947 */ /* 0x000fea000383ffff */
.L_x_264:
[----:B0-----:R0:W1:Y:S02]  /*fcb0*/  SYNCS.PHASECHK.TRANS64.TRYWAIT P0, [R20+URZ+0x10], R7 ;  /* 0x00001007140075a7 */ /* 0x001064000800017f */
[----:B-1----:R-:W-:Y:S05]  /*fcc0*/  @!P0 NANOSLEEP.SYNCS 0x989680 ;  /* 0x009896800000895d */ /* 0x002fea0003900000 */
[----:B------:R-:W1:Y:S02]  /*fcd0*/  @!P0 SYNCS.PHASECHK.TRANS64 P0, [R20+URZ+0x10], R7 ;  /* 0x00001007140085a7 */ /* 0x000e64000800007f */
[----:B-1----:R-:W-:Y:S05]  /*fce0*/  @!P0 BRA `(.L_x_264) ;  /* 0xfffffffc00f08947 */ /* 0x002fea000383ffff */
[----:B------:R-:W-:Y:S05]  /*fcf0*/  BRA `(.L_x_281) ;  /* 0xfffffff000887947 */ /* 0x000fea000383ffff */
.L_x_272:
[----:B------:R-:W-:Y:S01]  /*fd00*/  BSSY B0, `(.L_x_282) ;  /* 0x0000006000007945 */ /* 0x000fe20003800000 */
[----:B------:R-:W-:-:S07]  /*fd10*/  IMAD.MOV.U32 R15, RZ, RZ, -0x1 ;  /* 0xffffffffff0f7424 */ /* 0x000fce00078e00ff */
[----:B------:R-:W-:Y:S05]  /*fd20*/  WARPSYNC.COLLECTIVE R15, `(.L_x_283) ;  /* 0x000000000f0c7348 */ /* 0x000fea0003c00000 */
[----:B------:R-:W-:Y:S02]  /*fd30*/  ELECT P6, UR62, PT ;  /* 0x00000000003e782f */ /* 0x000fe400038c0000 */
[----:B------:R-:W-:Y:S01]  /*fd40*/  MOV R14, UR62 ;  /* 0x0000003e000e7c02 */ /* 0x000fe20008000f00 */
[----:B------:R-:W-:Y:S10]  /*fd50*/  ENDCOLLECTIVE ;  /* 0x000000000000791b */ /* 0x000ff40003800000 */
.L_x_283:
[----:B------:R-:W-:Y:S05]  /*fd60*/  BSYNC B0 ;  /* 0x0000000000007941 */ /* 0x000fea0003800000 */
.L_x_282:
[----:B------:R-:W-:Y:S05]  /*fd70*/  BRA `(.L_x_284) ;  /* 0xfffffffc00147947 */ /* 0x000fea000383ffff */
.L_x_276:
[----:B0-----:R0:W1:Y:S02]  /*fd80*/  SYNCS.PHASECHK.TRANS64.TRYWAIT P0, [R7+URZ], R4 ;  /* 0x00000004070075a7 */ /* 0x001064000800017f */
[----:B-1----:R-:W-:Y:S05]  /*fd90*/  @!P0 NANOSLEEP.SYNCS 0x989680 ;  /* 0x009896800000895d */ /* 0x002fea0003900000 */
[----:B------:R-:W1:Y:S02]  /*fda0*/  @!P0 SYNCS.PHASECHK.TRANS64 P0, [R7+URZ], R4 ;  /* 0x00000004070085a7 */ /* 0x000e64000800007f */
[----:B-1----:R-:W-:Y:S05]  /*fdb0*/  @!P0 BRA `(.L_x_276) ;  /* 0xfffffffc00f08947 */ /* 0x002fea000383ffff */
[----:B------:R-:W-:Y:S05]  /*fdc0*/  BRA `(.L_x_285) ;  /* 0xfffffffc004c7947 */ /* 0x000fea000383ffff */
.L_x_286:
[----:B------:R-:W-:-:S00]  /*fdd0*/  BRA `(.L_x_286) ;  /* 0xfffffffc00fc7947 */ /* 0x000fc0000383ffff */
[----:B------:R-:W-:-:S00]  /*fde0*/  NOP ;  /* 0x0000000000007918 */ /* 0x000fc00000000000 */
        /* <DEDUP_REMOVED lines=9> */
.L_x_287:


//--------------------- .nv.global.init           --------------------------
	.section	.nv.global.init,"aw",@progbits
.nv.global.init:
	.type		$str$22,@object
	.size		$str$22,($str$23 - $str$22)
$str$22:
        /*0000*/ 	.byte	0x6b, 0x5f, 0x74, 0x69, 0x6c, 0x65, 0x5f, 0x63, 0x6f, 0x75, 0x6e, 0x74, 0x20, 0x3e, 0x3d, 0x20
        /*0010*/ 	.byte	0x31, 0x00
	.type		$str$23,@object
	.size		$str$23,(__unnamed_1 - $str$23)
$str$23:
        /*0012*/ 	.byte	0x2f, 0x74, 0x6d, 0x70, 0x2f, 0x63, 0x75, 0x74, 0x6c, 0x61, 0x73, 0x73, 0x5f, 0x73, 0x77, 0x65
        /*0022*/ 	.byte	0x65, 0x70, 0x5f, 0x73, 0x72, 0x63, 0x2f, 0x69, 0x6e, 0x63, 0x6c, 0x75, 0x64, 0x65, 0x2f, 0x63
        /*0032*/ 	.byte	0x75, 0x74, 0x6c, 0x61, 0x73, 0x73, 0x2f, 0x67, 0x65, 0x6d, 0x6d, 0x2f, 0x63, 0x6f, 0x6c, 0x6c
        /*0042*/ 	.byte	0x65, 0x63, 0x74, 0x69, 0x76, 0x65, 0x2f, 0x73, 0x6d, 0x39, 0x30, 0x5f, 0x6d, 0x6d, 0x61, 0x5f
        /*0052*/ 	.byte	0x74, 0x6d, 0x61, 0x5f, 0x67, 0x6d, 0x6d, 0x61, 0x5f, 0x73, 0x73, 0x5f, 0x77, 0x61, 0x72, 0x70
        /*0062*/ 	.byte	0x73, 0x70, 0x65, 0x63, 0x69, 0x61, 0x6c, 0x69, 0x7a, 0x65, 0x64, 0x2e, 0x68, 0x70, 0x70, 0x00
	.type		__unnamed_1,@object
	.size		__unnamed_1,(.L_0 - __unnamed_1)
__unnamed_1:
        /*0072*/ 	.byte	0x76, 0x6f, 0x69, 0x64, 0x20, 0x63, 0x75, 0x74, 0x6c, 0x61, 0x73, 0x73, 0x3a, 0x3a, 0x67, 0x65
        /* <DEDUP_REMOVED lines=180> */
        /*0bc2*/ 	.byte	0x74, 0x69, 0x74, 0x79, 0x5d, 0x00
.L_0:


//--------------------- .nv.shared._ZN7cutlass13device_kernelINS_4gemm6kernel13GemmUniversalIN4cute5tupleIJiiiiEEENS1_10collective13CollectiveMmaINS1_34MainloopSm90TmaGmmaWarpSpecializedILi2ENS5_IJNS4_1CILi2EEENSA_ILi1EEESC_EEENS1_35KernelTmaWarpSpecializedCooperativeEEENS5_IJNSA_ILi256EEENSA_ILi112EEENSA_ILi128EEEEEENS_6half_tENS5_IJlSC_lEEESK_SL_NS4_8TiledMMAINS4_8MMA_AtomIJNS4_4SM904GMMA25MMA_64x16x16_F32F16F16_SSILNSP_5MajorE0ELSR_0ELNSP_7ScaleInE1ELSS_1EEEEEENS4_6LayoutISD_NS5_IJSC_NSA_ILi0EEESW_EEEEENS5_IJNS4_10UnderscoreESZ_SZ_EEEEENS4_13SM90_TMA_LOADENS4_14ComposedLayoutINS4_7SwizzleILi3ELi4ELi3EEENS4_18smem_ptr_flag_bitsILi16EEENSV_INS5_IJNSA_ILi8EEENSA_ILi64EEEEEENS5_IJS19_SC_EEEEEEEvNS4_8identityENS4_23SM90_TMA_LOAD_MULTICASTES1D_vS1E_EENS_8epilogue10collective6detail29Sm90TmaWarpSpecializedAdapterINS1I_15DefaultEpilogueISK_SL_SL_NS1H_6thread17LinearCombinationISK_Li1EffLNS1M_9ScaleType4KindE0ELNS_15FloatRoundStyleE2ESK_EENS1_15EpilogueDefaultEEEEEvvEEEEvNT_6ParamsE --------------------------
	.section	.nv.shared._ZN7cutlass13device_kernelINS_4gemm6kernel13GemmUniversalIN4cute5tupleIJiiiiEEENS1_10collective13CollectiveMmaINS1_34MainloopSm90TmaGmmaWarpSpecializedILi2ENS5_IJNS4_1CILi2EEENSA_ILi1EEESC_EEENS1_35KernelTmaWarpSpecializedCooperativeEEENS5_IJNSA_ILi256EEENSA_ILi112EEENSA_ILi128EEEEEENS_6half_tENS5_IJlSC_lEEESK_SL_NS4_8TiledMMAINS4_8MMA_AtomIJNS4_4SM904GMMA25MMA_64x16x16_F32F16F16_SSILNSP_5MajorE0ELSR_0ELNSP_7ScaleInE1ELSS_1EEEEEENS4_6LayoutISD_NS5_IJSC_NSA_ILi0EEESW_EEEEENS5_IJNS4_10UnderscoreESZ_SZ_EEEEENS4_13SM90_TMA_LOADENS4_14ComposedLayoutINS4_7SwizzleILi3ELi4ELi3EEENS4_18smem_ptr_flag_bitsILi16EEENSV_INS5_IJNSA_ILi8EEENSA_ILi64EEEEEENS5_IJS19_SC_EEEEEEEvNS4_8identityENS4_23SM90_TMA_LOAD_MULTICASTES1D_vS1E_EENS_8epilogue10collective6detail29Sm90TmaWarpSpecializedAdapterINS1I_15DefaultEpilogueISK_SL_SL_NS1H_6thread17LinearCombinationISK_Li1EffLNS1M_9ScaleType4KindE0ELNS_15FloatRoundStyleE2ESK_EENS1_15EpilogueDefaultEEEEEvvEEEEvNT_6ParamsE,"aw",@nobits
	.sectionflags	@""
	.align	16
	.zero		1024


//--------------------- .nv.shared.reserved.0     --------------------------
	.section	.nv.shared.reserved.0,"aw",@nobits
	.weak		__nv_reservedSMEM_offset_0_alias
	.size		__nv_reservedSMEM_offset_0_alias, 0, 0
	.other		__nv_reservedSMEM_offset_0_alias,@"STO_CUDA_RESERVED_SHARED STV_DEFAULT"
__nv_reservedSMEM_offset_0_alias:
	.zero		0


//--------------------- .nv.global                --------------------------
	.section	.nv.global,"aw",@nobits
.nv.global:
	.type		_ZN40_INTERNAL_4850e634_4_k_cu_8646fd80_106104cute1_E,@object
	.size		_ZN40_INTERNAL_4850e634_4_k_cu_8646fd80_106104cute1_E,(_ZN40_INTERNAL_4850e634_4_k_cu_8646fd80_106104cuda3std3__45__cpo6cbeginE - _ZN40_INTERNAL_4850e634_4_k_cu_8646fd80_106104cute1_E)
_ZN40_INTERNAL_4850e634_4_k_cu_8646fd80_106104cute1_E:
	.zero		1
	.type		_ZN40_INTERNAL_4850e634_4_k_cu_8646fd80_106104cuda3std3__45__cpo6cbeginE,@object
	.size		_ZN40_INTERNAL_4850e634_4_k_cu_8646fd80_106104cuda3std3__45__cpo6cbeginE,(_ZN40_INTERNAL_4850e634_4_k_cu_8646fd80_106104cuda3std3__48in_placeE - _ZN40_INTERNAL_4850e634_4_k_cu_8646fd80_106104cuda3std3__45__cpo6cbeginE)
_ZN40_INTERNAL_4850e634_4_k_cu_8646fd80_106104cuda3std3__45__cpo6cbeginE:
	.zero		1
	.type		_ZN40_INTERNAL_4850e634_4_k_cu_8646fd80_106104cuda3std3__48in_placeE,@object
	.size		_ZN40_INTERNAL_4850e634_4_k_cu_8646fd80_106104cuda3std3__48in_placeE,(_ZN40_INTERNAL_4850e634_4_k_cu_8646fd80_106104cuda3std6ranges3__45__cpo9iter_moveE - _ZN40_INTERNAL_4850e634_4_k_cu_8646fd80_106104cuda3std3__48in_placeE)
_ZN40_INTERNAL_4850e634_4_k_cu_8646fd80_106104cuda3std3__48in_placeE:
	.zero		1
	.type		_ZN40_INTERNAL_4850e634_4_k_cu_8646fd80_106104cuda3std6ranges3__45__cpo9iter_moveE,@object
	.size		_ZN40_INTERNAL_4850e634_4_k_cu_8646fd80_106104cuda3std6ranges3__45__cpo9iter_moveE,(_ZN40_INTERNAL_4850e634_4_k_cu_8646fd80_106104cuda3std3__45__cpo5beginE - _ZN40_INTERNAL_4850e634_4_k_cu_8646fd80_106104cuda3std6ranges3__45__cpo9iter_moveE)
_ZN40_INTERNAL_4850e634_4_k_cu_8646fd80_106104cuda3std6ranges3__45__cpo9iter_moveE:
	.zero		1
	.type		_ZN40_INTERNAL_4850e634_4_k_cu_8646fd80_106104cuda3std3__45__cpo5beginE,@object
	.size		_ZN40_INTERNAL_4850e634_4_k_cu_8646fd80_106104cuda3std3__45__cpo5beginE,(_ZN40_INTERNAL_4850e634_4_k_cu_8646fd80_106104cuda3std3__442_GLOBAL__N__4850e634_4_k_cu_8646fd80_106106ignoreE - _ZN40_INTERNAL_4850e634_4_k_cu_8646fd80_106104cuda3std3__45__cpo5beginE)
_ZN40_INTERNAL_4850e634_4_k_cu_8646fd80_106104cuda3std3__45__cpo5beginE:
	.zero		1
	.type		_ZN40_INTERNAL_4850e634_4_k_cu_8646fd80_106104cuda3std3__442_GLOBAL__N__4850e634_4_k_cu_8646fd80_106106ignoreE,@object
	.size		_ZN40_INTERNAL_4850e634_4_k_cu_8646fd80_106104cuda3std3__442_GLOBAL__N__4850e634_4_k_cu_8646fd80_106106ignoreE,(_ZN40_INTERNAL_4850e634_4_k_cu_8646fd80_106104cute7productE - _ZN40_INTERNAL_4850e634_4_k_cu_8646fd80_106104cuda3std3__442_GLOBAL__N__4850e634_4_k_cu_8646fd80_106106ignoreE)
_ZN40_INTERNAL_4850e634_4_k_cu_8646fd80_106104cuda3std3__442_GLOBAL__N__4850e634_4_k_cu_8646fd80_106106ignoreE:
	.zero		1
	.type		_ZN40_INTERNAL_4850e634_4_k_cu_8646fd80_106104cute7productE,@object
	.size		_ZN40_INTERNAL_4850e634_4_k_cu_8646fd80_106104cute7productE,(_ZN40_INTERNAL_4850e634_4_k_cu_8646fd80_106104cuda3std3__45__cpo3endE - _ZN40_INTERNAL_4850e634_4_k_cu_8646fd80_106104cute7productE)
_ZN40_INTERNAL_4850e634_4_k_cu_8646fd80_106104cute7productE:
	.zero		1
	.type		_ZN40_INTERNAL_4850e634_4_k_cu_8646fd80_106104cuda3std3__45__cpo3endE,@object
	.size		_ZN40_INTERNAL_4850e634_4_k_cu_8646fd80_106104cuda3std3__45__cpo3endE,(_ZN40_INTERNAL_4850e634_4_k_cu_8646fd80_106104cuda3std3__419piecewise_constructE - _ZN40_INTERNAL_4850e634_4_k_cu_8646fd80_106104cuda3std3__45__cpo3endE)
_ZN40_INTERNAL_4850e634_4_k_cu_8646fd80_106104cuda3std3__45__cpo3endE:
	.zero		1
	.type		_ZN40_INTERNAL_4850e634_4_k_cu_8646fd80_106104cuda3std3__419piecewise_constructE,@object
	.size		_ZN40_INTERNAL_4850e634_4_k_cu_8646fd80_106104cuda3std3__419piecewise_constructE,(_ZN40_INTERNAL_4850e634_4_k_cu_8646fd80_106104cuda3std3__45__cpo4cendE - _ZN40_INTERNAL_4850e634_4_k_cu_8646fd80_106104cuda3std3__419piecewise_constructE)
_ZN40_INTERNAL_4850e634_4_k_cu_8646fd80_106104cuda3std3__419piecewise_constructE:
	.zero		1
	.type		_ZN40_INTERNAL_4850e634_4_k_cu_8646fd80_106104cuda3std3__45__cpo4cendE,@object
	.size		_ZN40_INTERNAL_4850e634_4_k_cu_8646fd80_106104cuda3std3__45__cpo4cendE,(_ZN40_INTERNAL_4850e634_4_k_cu_8646fd80_106104cuda3std6ranges3__45__cpo4swapE - _ZN40_INTERNAL_4850e634_4_k_cu_8646fd80_106104cuda3std3__45__cpo4cendE)
_ZN40_INTERNAL_4850e634_4_k_cu_8646fd80_106104cuda3std3__45__cpo4cendE:
	.zero		1
	.type		_ZN40_INTERNAL_4850e634_4_k_cu_8646fd80_106104cuda3std6ranges3__45__cpo4swapE,@object
	.size		_ZN40_INTERNAL_4850e634_4_k_cu_8646fd80_106104cuda3std6ranges3__45__cpo4swapE,(.L_8 - _ZN40_INTERNAL_4850e634_4_k_cu_8646fd80_106104cuda3std6ranges3__45__cpo4swapE)
_ZN40_INTERNAL_4850e634_4_k_cu_8646fd80_106104cuda3std6ranges3__45__cpo4swapE:
	.zero		1
.L_8:


//--------------------- .nv.constant0._ZN7cutlass13device_kernelINS_4gemm6kernel13GemmUniversalIN4cute5tupleIJiiiiEEENS1_10collective13CollectiveMmaINS1_34MainloopSm90TmaGmmaWarpSpecializedILi2ENS5_IJNS4_1CILi2EEENSA_ILi1EEESC_EEENS1_35KernelTmaWarpSpecializedCooperativeEEENS5_IJNSA_ILi256EEENSA_ILi112EEENSA_ILi128EEEEEENS_6half_tENS5_IJlSC_lEEESK_SL_NS4_8TiledMMAINS4_8MMA_AtomIJNS4_4SM904GMMA25MMA_64x16x16_F32F16F16_SSILNSP_5MajorE0ELSR_0ELNSP_7ScaleInE1ELSS_1EEEEEENS4_6LayoutISD_NS5_IJSC_NSA_ILi0EEESW_EEEEENS5_IJNS4_10UnderscoreESZ_SZ_EEEEENS4_13SM90_TMA_LOADENS4_14ComposedLayoutINS4_7SwizzleILi3ELi4ELi3EEENS4_18smem_ptr_flag_bitsILi16EEENSV_INS5_IJNSA_ILi8EEENSA_ILi64EEEEEENS5_IJS19_SC_EEEEEEEvNS4_8identityENS4_23SM90_TMA_LOAD_MULTICASTES1D_vS1E_EENS_8epilogue10collective6detail29Sm90TmaWarpSpecializedAdapterINS1I_15DefaultEpilogueISK_SL_SL_NS1H_6thread17LinearCombinationISK_Li1EffLNS1M_9ScaleType4KindE0ELNS_15FloatRoundStyleE2ESK_EENS1_15EpilogueDefaultEEEEEvvEEEEvNT_6ParamsE --------------------------
	.section	.nv.constant0._ZN7cutlass13device_kernelINS_4gemm6kernel13GemmUniversalIN4cute5tupleIJiiiiEEENS1_10collective13CollectiveMmaINS1_34MainloopSm90TmaGmmaWarpSpecializedILi2ENS5_IJNS4_1CILi2EEENSA_ILi1EEESC_EEENS1_35KernelTmaWarpSpecializedCooperativeEEENS5_IJNSA_ILi256EEENSA_ILi112EEENSA_ILi128EEEEEENS_6half_tENS5_IJlSC_lEEESK_SL_NS4_8TiledMMAINS4_8MMA_AtomIJNS4_4SM904GMMA25MMA_64x16x16_F32F16F16_SSILNSP_5MajorE0ELSR_0ELNSP_7ScaleInE1ELSS_1EEEEEENS4_6LayoutISD_NS5_IJSC_NSA_ILi0EEESW_EEEEENS5_IJNS4_10UnderscoreESZ_SZ_EEEEENS4_13SM90_TMA_LOADENS4_14ComposedLayoutINS4_7SwizzleILi3ELi4ELi3EEENS4_18smem_ptr_flag_bitsILi16EEENSV_INS5_IJNSA_ILi8EEENSA_ILi64EEEEEENS5_IJS19_SC_EEEEEEEvNS4_8identityENS4_23SM90_TMA_LOAD_MULTICASTES1D_vS1E_EENS_8epilogue10collective6detail29Sm90TmaWarpSpecializedAdapterINS1I_15DefaultEpilogueISK_SL_SL_NS1H_6thread17LinearCombinationISK_Li1EffLNS1M_9ScaleType4KindE0ELNS_15FloatRoundStyleE2ESK_EENS1_15EpilogueDefaultEEEEEvvEEEEvNT_6ParamsE,"a",@progbits
	.sectionflags	@""
	.align	4
.nv.constant0._ZN7cutlass13device_kernelINS_4gemm6kernel13GemmUniversalIN4cute5tupleIJiiiiEEENS1_10collective13CollectiveMmaINS1_34MainloopSm90TmaGmmaWarpSpecializedILi2ENS5_IJNS4_1CILi2EEENSA_ILi1EEESC_EEENS1_35KernelTmaWarpSpecializedCooperativeEEENS5_IJNSA_ILi256EEENSA_ILi112EEENSA_ILi128EEEEEENS_6half_tENS5_IJlSC_lEEESK_SL_NS4_8TiledMMAINS4_8MMA_AtomIJNS4_4SM904GMMA25MMA_64x16x16_F32F16F16_SSILNSP_5MajorE0ELSR_0ELNSP_7ScaleInE1ELSS_1EEEEEENS4_6LayoutISD_NS5_IJSC_NSA_ILi0EEESW_EEEEENS5_IJNS4_10UnderscoreESZ_SZ_EEEEENS4_13SM90_TMA_LOADENS4_14ComposedLayoutINS4_7SwizzleILi3ELi4ELi3EEENS4_18smem_ptr_flag_bitsILi16EEENSV_INS5_IJNSA_ILi8EEENSA_ILi64EEEEEENS5_IJS19_SC_EEEEEEEvNS4_8identityENS4_23SM90_TMA_LOAD_MULTICASTES1D_vS1E_EENS_8epilogue10collective6detail29Sm90TmaWarpSpecializedAdapterINS1I_15DefaultEpilogueISK_SL_SL_NS1H_6thread17LinearCombinationISK_Li1EffLNS1M_9ScaleType4KindE0ELNS_15FloatRoundStyleE2ESK_EENS1_15EpilogueDefaultEEEEEvvEEEEvNT_6ParamsE:
	.zero		1664


//--------------------- SYMBOLS --------------------------

	.type		.nv.reservedSmem.offset0,@object
	.size		.nv.reservedSmem.offset0,0x4
	.type		__assertfail,@function
